//
// Generated by NVIDIA NVVM Compiler
//
// Compiler Build ID: CL-36424714
// Cuda compilation tools, release 13.0, V13.0.88
// Based on NVVM 20.0.0
//

.version 9.0
.target sm_100
.address_size 64

	// .globl	_Z19convolution2DKernelPfS_S_iiii
.extern .shared .align 16 .b8 cache[];

.visible .entry _Z19convolution2DKernelPfS_S_iiii(
	.param .u64 .ptr .align 1 _Z19convolution2DKernelPfS_S_iiii_param_0,
	.param .u64 .ptr .align 1 _Z19convolution2DKernelPfS_S_iiii_param_1,
	.param .u64 .ptr .align 1 _Z19convolution2DKernelPfS_S_iiii_param_2,
	.param .u32 _Z19convolution2DKernelPfS_S_iiii_param_3,
	.param .u32 _Z19convolution2DKernelPfS_S_iiii_param_4,
	.param .u32 _Z19convolution2DKernelPfS_S_iiii_param_5,
	.param .u32 _Z19convolution2DKernelPfS_S_iiii_param_6
)
{
	.reg .pred 	%p<21>;
	.reg .b32 	%r<85>;
	.reg .b32 	%f<120>;
	.reg .b64 	%rd<38>;

	ld.param.u64 	%rd6, [_Z19convolution2DKernelPfS_S_iiii_param_0];
	ld.param.u64 	%rd8, [_Z19convolution2DKernelPfS_S_iiii_param_1];
	ld.param.u64 	%rd7, [_Z19convolution2DKernelPfS_S_iiii_param_2];
	ld.param.u32 	%r34, [_Z19convolution2DKernelPfS_S_iiii_param_3];
	ld.param.u32 	%r31, [_Z19convolution2DKernelPfS_S_iiii_param_4];
	ld.param.u32 	%r32, [_Z19convolution2DKernelPfS_S_iiii_param_5];
	ld.param.u32 	%r33, [_Z19convolution2DKernelPfS_S_iiii_param_6];
	cvta.to.global.u64 	%rd1, %rd8;
	mov.u32 	%r1, %tid.x;
	mov.u32 	%r35, %ctaid.x;
	mov.u32 	%r36, %ntid.x;
	mad.lo.s32 	%r2, %r35, %r36, %r1;
	mov.u32 	%r3, %tid.y;
	mov.u32 	%r37, %ctaid.y;
	mov.u32 	%r38, %ntid.y;
	mad.lo.s32 	%r39, %r37, %r38, %r3;
	sub.s32 	%r5, %r31, %r33;
	setp.lt.s32 	%p1, %r2, 0;
	setp.ge.s32 	%p2, %r2, %r31;
	setp.ge.s32 	%p3, %r39, %r34;
	or.pred  	%p4, %p2, %p3;
	or.pred  	%p5, %p4, %p1;
	@%p5 bra 	$L__BB0_2;
	cvta.to.global.u64 	%rd9, %rd6;
	mad.lo.s32 	%r46, %r31, %r39, %r2;
	mul.wide.s32 	%rd10, %r46, 4;
	add.s64 	%rd11, %rd9, %rd10;
	ld.global.f32 	%f17, [%rd11];
	shl.b32 	%r47, %r3, 4;
	add.s32 	%r48, %r47, %r1;
	shl.b32 	%r49, %r48, 2;
	mov.u32 	%r50, cache;
	add.s32 	%r51, %r50, %r49;
	st.shared.f32 	[%r51], %f17;
	bra.uni 	$L__BB0_3;
$L__BB0_2:
	shl.b32 	%r40, %r3, 4;
	add.s32 	%r41, %r40, %r1;
	shl.b32 	%r42, %r41, 2;
	mov.u32 	%r43, cache;
	add.s32 	%r44, %r43, %r42;
	mov.b32 	%r45, 0;
	st.shared.u32 	[%r44], %r45;
$L__BB0_3:
	bar.sync 	0;
	setp.gt.s32 	%p6, %r2, %r5;
	sub.s32 	%r52, %r34, %r32;
	setp.gt.s32 	%p7, %r39, %r52;
	or.pred  	%p8, %p6, %p7;
	@%p8 bra 	$L__BB0_22;
	or.b32  	%r53, %r1, %r3;
	and.b32  	%r54, %r53, 1008;
	setp.ne.s32 	%p9, %r54, 0;
	@%p9 bra 	$L__BB0_22;
	mov.f32 	%f118, 0f00000000;
	min.s32 	%r55, %r32, %r33;
	setp.lt.s32 	%p10, %r55, 1;
	@%p10 bra 	$L__BB0_21;
	and.b32  	%r6, %r33, 15;
	add.s32 	%r7, %r6, -1;
	and.b32  	%r8, %r33, 7;
	add.s32 	%r9, %r8, -1;
	and.b32  	%r10, %r33, 2147483632;
	and.b32  	%r11, %r33, 3;
	neg.s32 	%r12, %r10;
	shl.b32 	%r57, %r1, 2;
	mov.u32 	%r58, cache;
	add.s32 	%r59, %r57, %r58;
	add.s32 	%r13, %r59, 32;
	mov.f32 	%f118, 0f00000000;
	mov.b32 	%r79, 0;
$L__BB0_7:
	setp.lt.u32 	%p11, %r33, 16;
	mul.lo.s32 	%r15, %r79, %r33;
	add.s32 	%r16, %r79, %r3;
	shl.b32 	%r61, %r16, 4;
	add.s32 	%r17, %r1, %r61;
	mov.b32 	%r83, 0;
	@%p11 bra 	$L__BB0_10;
	mul.wide.u32 	%rd12, %r15, 4;
	add.s64 	%rd13, %rd1, %rd12;
	add.s64 	%rd37, %rd13, 32;
	shl.b32 	%r62, %r16, 6;
	add.s32 	%r80, %r13, %r62;
	mov.u32 	%r81, %r12;
$L__BB0_9:
	.pragma "nounroll";
	ld.global.f32 	%f21, [%rd37+-32];
	ld.shared.f32 	%f22, [%r80+-32];
	fma.rn.f32 	%f23, %f21, %f22, %f118;
	ld.global.f32 	%f24, [%rd37+-28];
	ld.shared.f32 	%f25, [%r80+-28];
	fma.rn.f32 	%f26, %f24, %f25, %f23;
	ld.global.f32 	%f27, [%rd37+-24];
	ld.shared.f32 	%f28, [%r80+-24];
	fma.rn.f32 	%f29, %f27, %f28, %f26;
	ld.global.f32 	%f30, [%rd37+-20];
	ld.shared.f32 	%f31, [%r80+-20];
	fma.rn.f32 	%f32, %f30, %f31, %f29;
	ld.global.f32 	%f33, [%rd37+-16];
	ld.shared.f32 	%f34, [%r80+-16];
	fma.rn.f32 	%f35, %f33, %f34, %f32;
	ld.global.f32 	%f36, [%rd37+-12];
	ld.shared.f32 	%f37, [%r80+-12];
	fma.rn.f32 	%f38, %f36, %f37, %f35;
	ld.global.f32 	%f39, [%rd37+-8];
	ld.shared.f32 	%f40, [%r80+-8];
	fma.rn.f32 	%f41, %f39, %f40, %f38;
	ld.global.f32 	%f42, [%rd37+-4];
	ld.shared.f32 	%f43, [%r80+-4];
	fma.rn.f32 	%f44, %f42, %f43, %f41;
	ld.global.f32 	%f45, [%rd37];
	ld.shared.f32 	%f46, [%r80];
	fma.rn.f32 	%f47, %f45, %f46, %f44;
	ld.global.f32 	%f48, [%rd37+4];
	ld.shared.f32 	%f49, [%r80+4];
	fma.rn.f32 	%f50, %f48, %f49, %f47;
	ld.global.f32 	%f51, [%rd37+8];
	ld.shared.f32 	%f52, [%r80+8];
	fma.rn.f32 	%f53, %f51, %f52, %f50;
	ld.global.f32 	%f54, [%rd37+12];
	ld.shared.f32 	%f55, [%r80+12];
	fma.rn.f32 	%f56, %f54, %f55, %f53;
	ld.global.f32 	%f57, [%rd37+16];
	ld.shared.f32 	%f58, [%r80+16];
	fma.rn.f32 	%f59, %f57, %f58, %f56;
	ld.global.f32 	%f60, [%rd37+20];
	ld.shared.f32 	%f61, [%r80+20];
	fma.rn.f32 	%f62, %f60, %f61, %f59;
	ld.global.f32 	%f63, [%rd37+24];
	ld.shared.f32 	%f64, [%r80+24];
	fma.rn.f32 	%f65, %f63, %f64, %f62;
	ld.global.f32 	%f66, [%rd37+28];
	ld.shared.f32 	%f67, [%r80+28];
	fma.rn.f32 	%f118, %f66, %f67, %f65;
	add.s32 	%r81, %r81, 16;
	add.s64 	%rd37, %rd37, 64;
	add.s32 	%r80, %r80, 64;
	setp.ne.s32 	%p12, %r81, 0;
	mov.u32 	%r83, %r10;
	@%p12 bra 	$L__BB0_9;
$L__BB0_10:
	setp.eq.s32 	%p13, %r6, 0;
	@%p13 bra 	$L__BB0_20;
	setp.lt.u32 	%p14, %r7, 7;
	@%p14 bra 	$L__BB0_13;
	add.s32 	%r63, %r83, %r15;
	mul.wide.u32 	%rd14, %r63, 4;
	add.s64 	%rd15, %rd1, %rd14;
	ld.global.f32 	%f69, [%rd15];
	add.s32 	%r64, %r83, %r17;
	shl.b32 	%r65, %r64, 2;
	add.s32 	%r67, %r58, %r65;
	ld.shared.f32 	%f70, [%r67];
	fma.rn.f32 	%f71, %f69, %f70, %f118;
	cvt.u64.u32 	%rd16, %r15;
	cvt.u64.u32 	%rd17, %r83;
	add.s64 	%rd18, %rd17, %rd16;
	shl.b64 	%rd19, %rd18, 2;
	add.s64 	%rd20, %rd1, %rd19;
	ld.global.f32 	%f72, [%rd20+4];
	ld.shared.f32 	%f73, [%r67+4];
	fma.rn.f32 	%f74, %f72, %f73, %f71;
	ld.global.f32 	%f75, [%rd20+8];
	ld.shared.f32 	%f76, [%r67+8];
	fma.rn.f32 	%f77, %f75, %f76, %f74;
	ld.global.f32 	%f78, [%rd20+12];
	ld.shared.f32 	%f79, [%r67+12];
	fma.rn.f32 	%f80, %f78, %f79, %f77;
	ld.global.f32 	%f81, [%rd20+16];
	ld.shared.f32 	%f82, [%r67+16];
	fma.rn.f32 	%f83, %f81, %f82, %f80;
	ld.global.f32 	%f84, [%rd20+20];
	ld.shared.f32 	%f85, [%r67+20];
	fma.rn.f32 	%f86, %f84, %f85, %f83;
	ld.global.f32 	%f87, [%rd20+24];
	ld.shared.f32 	%f88, [%r67+24];
	fma.rn.f32 	%f89, %f87, %f88, %f86;
	ld.global.f32 	%f90, [%rd20+28];
	ld.shared.f32 	%f91, [%r67+28];
	fma.rn.f32 	%f118, %f90, %f91, %f89;
	add.s32 	%r83, %r83, 8;
$L__BB0_13:
	setp.eq.s32 	%p15, %r8, 0;
	@%p15 bra 	$L__BB0_20;
	setp.lt.u32 	%p16, %r9, 3;
	@%p16 bra 	$L__BB0_16;
	add.s32 	%r68, %r83, %r15;
	mul.wide.u32 	%rd21, %r68, 4;
	add.s64 	%rd22, %rd1, %rd21;
	ld.global.f32 	%f93, [%rd22];
	add.s32 	%r69, %r83, %r17;
	shl.b32 	%r70, %r69, 2;
	add.s32 	%r72, %r58, %r70;
	ld.shared.f32 	%f94, [%r72];
	fma.rn.f32 	%f95, %f93, %f94, %f118;
	cvt.u64.u32 	%rd23, %r15;
	cvt.u64.u32 	%rd24, %r83;
	add.s64 	%rd25, %rd24, %rd23;
	shl.b64 	%rd26, %rd25, 2;
	add.s64 	%rd27, %rd1, %rd26;
	ld.global.f32 	%f96, [%rd27+4];
	ld.shared.f32 	%f97, [%r72+4];
	fma.rn.f32 	%f98, %f96, %f97, %f95;
	ld.global.f32 	%f99, [%rd27+8];
	ld.shared.f32 	%f100, [%r72+8];
	fma.rn.f32 	%f101, %f99, %f100, %f98;
	ld.global.f32 	%f102, [%rd27+12];
	ld.shared.f32 	%f103, [%r72+12];
	fma.rn.f32 	%f118, %f102, %f103, %f101;
	add.s32 	%r83, %r83, 4;
$L__BB0_16:
	setp.eq.s32 	%p17, %r11, 0;
	@%p17 bra 	$L__BB0_20;
	setp.eq.s32 	%p18, %r11, 1;
	add.s32 	%r73, %r83, %r15;
	mul.wide.u32 	%rd28, %r73, 4;
	add.s64 	%rd29, %rd1, %rd28;
	ld.global.f32 	%f104, [%rd29];
	add.s32 	%r74, %r83, %r17;
	shl.b32 	%r75, %r74, 2;
	add.s32 	%r28, %r58, %r75;
	ld.shared.f32 	%f105, [%r28];
	fma.rn.f32 	%f118, %f104, %f105, %f118;
	@%p18 bra 	$L__BB0_20;
	setp.eq.s32 	%p19, %r11, 2;
	cvt.u64.u32 	%rd30, %r15;
	cvt.u64.u32 	%rd31, %r83;
	add.s64 	%rd32, %rd31, %rd30;
	shl.b64 	%rd33, %rd32, 2;
	add.s64 	%rd5, %rd1, %rd33;
	ld.global.f32 	%f106, [%rd5+4];
	ld.shared.f32 	%f107, [%r28+4];
	fma.rn.f32 	%f118, %f106, %f107, %f118;
	@%p19 bra 	$L__BB0_20;
	ld.global.f32 	%f108, [%rd5+8];
	ld.shared.f32 	%f109, [%r28+8];
	fma.rn.f32 	%f118, %f108, %f109, %f118;
$L__BB0_20:
	add.s32 	%r79, %r79, 1;
	setp.ne.s32 	%p20, %r79, %r32;
	@%p20 bra 	$L__BB0_7;
$L__BB0_21:
	mad.lo.s32 	%r77, %r39, %r5, %r39;
	add.s32 	%r78, %r77, %r2;
	cvta.to.global.u64 	%rd34, %rd7;
	mul.wide.s32 	%rd35, %r78, 4;
	add.s64 	%rd36, %rd34, %rd35;
	st.global.f32 	[%rd36], %f118;
$L__BB0_22:
	ret;

}
	// .globl	_Z13conv2d_kernelPfS_S_iiii
.visible .entry _Z13conv2d_kernelPfS_S_iiii(
	.param .u64 .ptr .align 1 _Z13conv2d_kernelPfS_S_iiii_param_0,
	.param .u64 .ptr .align 1 _Z13conv2d_kernelPfS_S_iiii_param_1,
	.param .u64 .ptr .align 1 _Z13conv2d_kernelPfS_S_iiii_param_2,
	.param .u32 _Z13conv2d_kernelPfS_S_iiii_param_3,
	.param .u32 _Z13conv2d_kernelPfS_S_iiii_param_4,
	.param .u32 _Z13conv2d_kernelPfS_S_iiii_param_5,
	.param .u32 _Z13conv2d_kernelPfS_S_iiii_param_6
)
{
	.reg .pred 	%p<15>;
	.reg .b32 	%r<55>;
	.reg .b32 	%f<119>;
	.reg .b64 	%rd<44>;

	ld.param.u64 	%rd9, [_Z13conv2d_kernelPfS_S_iiii_param_0];
	ld.param.u64 	%rd10, [_Z13conv2d_kernelPfS_S_iiii_param_1];
	ld.param.u64 	%rd8, [_Z13conv2d_kernelPfS_S_iiii_param_2];
	ld.param.u32 	%r25, [_Z13conv2d_kernelPfS_S_iiii_param_3];
	ld.param.u32 	%r22, [_Z13conv2d_kernelPfS_S_iiii_param_4];
	ld.param.u32 	%r23, [_Z13conv2d_kernelPfS_S_iiii_param_5];
	ld.param.u32 	%r24, [_Z13conv2d_kernelPfS_S_iiii_param_6];
	cvta.to.global.u64 	%rd1, %rd10;
	cvta.to.global.u64 	%rd2, %rd9;
	sub.s32 	%r26, %r25, %r23;
	sub.s32 	%r1, %r22, %r24;
	mov.u32 	%r28, %ctaid.x;
	mov.u32 	%r29, %ntid.x;
	mov.u32 	%r30, %tid.x;
	mad.lo.s32 	%r2, %r28, %r29, %r30;
	mov.u32 	%r31, %ctaid.y;
	mov.u32 	%r32, %ntid.y;
	mov.u32 	%r33, %tid.y;
	mad.lo.s32 	%r34, %r31, %r32, %r33;
	setp.gt.s32 	%p1, %r2, %r1;
	setp.gt.s32 	%p2, %r34, %r26;
	or.pred  	%p3, %p1, %p2;
	@%p3 bra 	$L__BB1_18;
	mov.f32 	%f117, 0f00000000;
	min.s32 	%r35, %r23, %r24;
	setp.lt.s32 	%p4, %r35, 1;
	@%p4 bra 	$L__BB1_17;
	and.b32  	%r4, %r24, 15;
	and.b32  	%r5, %r24, 7;
	and.b32  	%r6, %r24, 2147483632;
	and.b32  	%r7, %r24, 3;
	neg.s32 	%r8, %r6;
	mov.f32 	%f117, 0f00000000;
	mov.b32 	%r49, 0;
$L__BB1_3:
	setp.lt.u32 	%p5, %r24, 16;
	add.s32 	%r38, %r49, %r34;
	mad.lo.s32 	%r10, %r38, %r22, %r2;
	mul.lo.s32 	%r11, %r49, %r24;
	mov.b32 	%r53, 0;
	@%p5 bra 	$L__BB1_6;
	mul.wide.u32 	%rd11, %r11, 4;
	add.s64 	%rd12, %rd1, %rd11;
	add.s64 	%rd43, %rd12, 32;
	mov.u32 	%r50, %r10;
	mov.u32 	%r51, %r8;
$L__BB1_5:
	.pragma "nounroll";
	mul.wide.s32 	%rd13, %r50, 4;
	add.s64 	%rd14, %rd2, %rd13;
	ld.global.f32 	%f20, [%rd14];
	ld.global.f32 	%f21, [%rd43+-32];
	fma.rn.f32 	%f22, %f20, %f21, %f117;
	ld.global.f32 	%f23, [%rd14+4];
	ld.global.f32 	%f24, [%rd43+-28];
	fma.rn.f32 	%f25, %f23, %f24, %f22;
	ld.global.f32 	%f26, [%rd14+8];
	ld.global.f32 	%f27, [%rd43+-24];
	fma.rn.f32 	%f28, %f26, %f27, %f25;
	ld.global.f32 	%f29, [%rd14+12];
	ld.global.f32 	%f30, [%rd43+-20];
	fma.rn.f32 	%f31, %f29, %f30, %f28;
	ld.global.f32 	%f32, [%rd14+16];
	ld.global.f32 	%f33, [%rd43+-16];
	fma.rn.f32 	%f34, %f32, %f33, %f31;
	ld.global.f32 	%f35, [%rd14+20];
	ld.global.f32 	%f36, [%rd43+-12];
	fma.rn.f32 	%f37, %f35, %f36, %f34;
	ld.global.f32 	%f38, [%rd14+24];
	ld.global.f32 	%f39, [%rd43+-8];
	fma.rn.f32 	%f40, %f38, %f39, %f37;
	ld.global.f32 	%f41, [%rd14+28];
	ld.global.f32 	%f42, [%rd43+-4];
	fma.rn.f32 	%f43, %f41, %f42, %f40;
	ld.global.f32 	%f44, [%rd14+32];
	ld.global.f32 	%f45, [%rd43];
	fma.rn.f32 	%f46, %f44, %f45, %f43;
	ld.global.f32 	%f47, [%rd14+36];
	ld.global.f32 	%f48, [%rd43+4];
	fma.rn.f32 	%f49, %f47, %f48, %f46;
	ld.global.f32 	%f50, [%rd14+40];
	ld.global.f32 	%f51, [%rd43+8];
	fma.rn.f32 	%f52, %f50, %f51, %f49;
	ld.global.f32 	%f53, [%rd14+44];
	ld.global.f32 	%f54, [%rd43+12];
	fma.rn.f32 	%f55, %f53, %f54, %f52;
	ld.global.f32 	%f56, [%rd14+48];
	ld.global.f32 	%f57, [%rd43+16];
	fma.rn.f32 	%f58, %f56, %f57, %f55;
	ld.global.f32 	%f59, [%rd14+52];
	ld.global.f32 	%f60, [%rd43+20];
	fma.rn.f32 	%f61, %f59, %f60, %f58;
	ld.global.f32 	%f62, [%rd14+56];
	ld.global.f32 	%f63, [%rd43+24];
	fma.rn.f32 	%f64, %f62, %f63, %f61;
	ld.global.f32 	%f65, [%rd14+60];
	ld.global.f32 	%f66, [%rd43+28];
	fma.rn.f32 	%f117, %f65, %f66, %f64;
	add.s32 	%r51, %r51, 16;
	add.s32 	%r50, %r50, 16;
	add.s64 	%rd43, %rd43, 64;
	setp.ne.s32 	%p6, %r51, 0;
	mov.u32 	%r53, %r6;
	@%p6 bra 	$L__BB1_5;
$L__BB1_6:
	setp.eq.s32 	%p7, %r4, 0;
	@%p7 bra 	$L__BB1_16;
	add.s32 	%r39, %r4, -1;
	setp.lt.u32 	%p8, %r39, 7;
	@%p8 bra 	$L__BB1_9;
	add.s32 	%r40, %r10, %r53;
	mul.wide.s32 	%rd15, %r40, 4;
	add.s64 	%rd16, %rd2, %rd15;
	ld.global.f32 	%f68, [%rd16];
	add.s32 	%r41, %r53, %r11;
	mul.wide.u32 	%rd17, %r41, 4;
	add.s64 	%rd18, %rd1, %rd17;
	ld.global.f32 	%f69, [%rd18];
	fma.rn.f32 	%f70, %f68, %f69, %f117;
	ld.global.f32 	%f71, [%rd16+4];
	cvt.u64.u32 	%rd19, %r11;
	cvt.u64.u32 	%rd20, %r53;
	add.s64 	%rd21, %rd20, %rd19;
	shl.b64 	%rd22, %rd21, 2;
	add.s64 	%rd23, %rd1, %rd22;
	ld.global.f32 	%f72, [%rd23+4];
	fma.rn.f32 	%f73, %f71, %f72, %f70;
	ld.global.f32 	%f74, [%rd16+8];
	ld.global.f32 	%f75, [%rd23+8];
	fma.rn.f32 	%f76, %f74, %f75, %f73;
	ld.global.f32 	%f77, [%rd16+12];
	ld.global.f32 	%f78, [%rd23+12];
	fma.rn.f32 	%f79, %f77, %f78, %f76;
	ld.global.f32 	%f80, [%rd16+16];
	ld.global.f32 	%f81, [%rd23+16];
	fma.rn.f32 	%f82, %f80, %f81, %f79;
	ld.global.f32 	%f83, [%rd16+20];
	ld.global.f32 	%f84, [%rd23+20];
	fma.rn.f32 	%f85, %f83, %f84, %f82;
	ld.global.f32 	%f86, [%rd16+24];
	ld.global.f32 	%f87, [%rd23+24];
	fma.rn.f32 	%f88, %f86, %f87, %f85;
	ld.global.f32 	%f89, [%rd16+28];
	ld.global.f32 	%f90, [%rd23+28];
	fma.rn.f32 	%f117, %f89, %f90, %f88;
	add.s32 	%r53, %r53, 8;
$L__BB1_9:
	setp.eq.s32 	%p9, %r5, 0;
	@%p9 bra 	$L__BB1_16;
	add.s32 	%r42, %r5, -1;
	setp.lt.u32 	%p10, %r42, 3;
	@%p10 bra 	$L__BB1_12;
	add.s32 	%r43, %r10, %r53;
	mul.wide.s32 	%rd24, %r43, 4;
	add.s64 	%rd25, %rd2, %rd24;
	ld.global.f32 	%f92, [%rd25];
	add.s32 	%r44, %r53, %r11;
	mul.wide.u32 	%rd26, %r44, 4;
	add.s64 	%rd27, %rd1, %rd26;
	ld.global.f32 	%f93, [%rd27];
	fma.rn.f32 	%f94, %f92, %f93, %f117;
	ld.global.f32 	%f95, [%rd25+4];
	cvt.u64.u32 	%rd28, %r11;
	cvt.u64.u32 	%rd29, %r53;
	add.s64 	%rd30, %rd29, %rd28;
	shl.b64 	%rd31, %rd30, 2;
	add.s64 	%rd32, %rd1, %rd31;
	ld.global.f32 	%f96, [%rd32+4];
	fma.rn.f32 	%f97, %f95, %f96, %f94;
	ld.global.f32 	%f98, [%rd25+8];
	ld.global.f32 	%f99, [%rd32+8];
	fma.rn.f32 	%f100, %f98, %f99, %f97;
	ld.global.f32 	%f101, [%rd25+12];
	ld.global.f32 	%f102, [%rd32+12];
	fma.rn.f32 	%f117, %f101, %f102, %f100;
	add.s32 	%r53, %r53, 4;
$L__BB1_12:
	setp.eq.s32 	%p11, %r7, 0;
	@%p11 bra 	$L__BB1_16;
	setp.eq.s32 	%p12, %r7, 1;
	add.s32 	%r45, %r10, %r53;
	mul.wide.s32 	%rd33, %r45, 4;
	add.s64 	%rd6, %rd2, %rd33;
	ld.global.f32 	%f103, [%rd6];
	add.s32 	%r46, %r53, %r11;
	mul.wide.u32 	%rd34, %r46, 4;
	add.s64 	%rd35, %rd1, %rd34;
	ld.global.f32 	%f104, [%rd35];
	fma.rn.f32 	%f117, %f103, %f104, %f117;
	@%p12 bra 	$L__BB1_16;
	setp.eq.s32 	%p13, %r7, 2;
	ld.global.f32 	%f105, [%rd6+4];
	cvt.u64.u32 	%rd36, %r11;
	cvt.u64.u32 	%rd37, %r53;
	add.s64 	%rd38, %rd37, %rd36;
	shl.b64 	%rd39, %rd38, 2;
	add.s64 	%rd7, %rd1, %rd39;
	ld.global.f32 	%f106, [%rd7+4];
	fma.rn.f32 	%f117, %f105, %f106, %f117;
	@%p13 bra 	$L__BB1_16;
	ld.global.f32 	%f107, [%rd6+8];
	ld.global.f32 	%f108, [%rd7+8];
	fma.rn.f32 	%f117, %f107, %f108, %f117;
$L__BB1_16:
	add.s32 	%r49, %r49, 1;
	setp.ne.s32 	%p14, %r49, %r23;
	@%p14 bra 	$L__BB1_3;
$L__BB1_17:
	mad.lo.s32 	%r47, %r34, %r1, %r34;
	add.s32 	%r48, %r47, %r2;
	cvta.to.global.u64 	%rd40, %rd8;
	mul.wide.s32 	%rd41, %r48, 4;
	add.s64 	%rd42, %rd40, %rd41;
	st.global.f32 	[%rd42], %f117;
$L__BB1_18:
	ret;

}


// ===== COMPILED SASS (sm_100) =====

	.target	sm_100

	.elftype	@"ET_EXEC"


//--------------------- .note.nv.tkinfo           --------------------------
	.section	.note.nv.tkinfo,"",@"SHT_NOTE"
	.sectionflags	@"SHF_NOTE_NV_TKINFO"
	.tkinfo
        /*0018*/ 	.word	0x00000002
        /*0030*/ 	.string	""
        /*0030*/ 	.string	"ptxas"
        /*0030*/ 	.string	"Cuda compilation tools, release 13.0, V13.0.88"
        /*0030*/ 	.string	"Build cuda_13.0.r13.0/compiler.36424714_0"
        /*0030*/ 	.string	"-arch sm_100 -m 64 "



//--------------------- .note.nv.cuinfo           --------------------------
	.section	.note.nv.cuinfo,"",@"SHT_NOTE"
	.sectionflags	@"SHF_NOTE_NV_CUINFO"
        /*0018*/ 	.short	0x0002
        /*001a*/ 	.short	0x0064
        /*001c*/ 	.short	0x0082
	.zero		2


//--------------------- .nv.info                  --------------------------
	.section	.nv.info,"",@"SHT_CUDA_INFO"
	.align	4


	//----- nvinfo : EIATTR_REGCOUNT
	.align		4
        /*0000*/ 	.byte	0x04, 0x2f
        /*0002*/ 	.short	(.L_1 - .L_0)
	.align		4
.L_0:
        /*0004*/ 	.word	index@(_Z19convolution2DKernelPfS_S_iiii)
        /*0008*/ 	.word	0x0000001e


	//----- nvinfo : EIATTR_FRAME_SIZE
	.align		4
.L_1:
        /*000c*/ 	.byte	0x04, 0x11
        /*000e*/ 	.short	(.L_3 - .L_2)
	.align		4
.L_2:
        /*0010*/ 	.word	index@(_Z19convolution2DKernelPfS_S_iiii)
        /*0014*/ 	.word	0x00000000


	//----- nvinfo : EIATTR_REGCOUNT
	.align		4
.L_3:
        /*0018*/ 	.byte	0x04, 0x2f
        /*001a*/ 	.short	(.L_5 - .L_4)
	.align		4
.L_4:
        /*001c*/ 	.word	index@(_Z13conv2d_kernelPfS_S_iiii)
        /*0020*/ 	.word	0x00000020


	//----- nvinfo : EIATTR_FRAME_SIZE
	.align		4
.L_5:
        /*0024*/ 	.byte	0x04, 0x11
        /*0026*/ 	.short	(.L_7 - .L_6)
	.align		4
.L_6:
        /*0028*/ 	.word	index@(_Z13conv2d_kernelPfS_S_iiii)
        /*002c*/ 	.word	0x00000000


	//----- nvinfo : EIATTR_MIN_STACK_SIZE
	.align		4
.L_7:
        /*0030*/ 	.byte	0x04, 0x12
        /*0032*/ 	.short	(.L_9 - .L_8)
	.align		4
.L_8:
        /*0034*/ 	.word	index@(_Z13conv2d_kernelPfS_S_iiii)
        /*0038*/ 	.word	0x00000000


	//----- nvinfo : EIATTR_MIN_STACK_SIZE
	.align		4
.L_9:
        /*003c*/ 	.byte	0x04, 0x12
        /*003e*/ 	.short	(.L_11 - .L_10)
	.align		4
.L_10:
        /*0040*/ 	.word	index@(_Z19convolution2DKernelPfS_S_iiii)
        /*0044*/ 	.word	0x00000000
.L_11:


//--------------------- .nv.compat                --------------------------
	.section	.nv.compat,"",@"SHT_CUDA_COMPAT_INFO"
	.align	4
        /*0000*/ 	.byte	0x02, 0x09, 0x00, 0x00, 0x02, 0x02, 0x01, 0x00, 0x02, 0x05, 0x05, 0x00, 0x03, 0x07, 0x01, 0x01
        /*0010*/ 	.byte	0x02, 0x03, 0x00, 0x00, 0x02, 0x06, 0x01, 0x00, 0x04, 0x0b, 0x08, 0x00, 0x09, 0x00, 0x00, 0x00
        /*0020*/ 	.byte	0x00, 0x00, 0x00, 0x00


//--------------------- .nv.info._Z13conv2d_kernelPfS_S_iiii --------------------------
	.section	.nv.info._Z13conv2d_kernelPfS_S_iiii,"",@"SHT_CUDA_INFO"
	.sectionflags	@""
	.align	4


	//----- nvinfo : EIATTR_CUDA_API_VERSION
	.align		4
        /*0000*/ 	.byte	0x04, 0x37
        /*0002*/ 	.short	(.L_13 - .L_12)
.L_12:
        /*0004*/ 	.word	0x00000082


	//----- nvinfo : EIATTR_KPARAM_INFO
	.align		4
.L_13:
        /*0008*/ 	.byte	0x04, 0x17
        /*000a*/ 	.short	(.L_15 - .L_14)
.L_14:
        /*000c*/ 	.word	0x00000000
        /*0010*/ 	.short	0x0006
        /*0012*/ 	.short	0x0024
        /*0014*/ 	.byte	0x00, 0xf0, 0x11, 0x00


	//----- nvinfo : EIATTR_KPARAM_INFO
	.align		4
.L_15:
        /*0018*/ 	.byte	0x04, 0x17
        /*001a*/ 	.short	(.L_17 - .L_16)
.L_16:
        /*001c*/ 	.word	0x00000000
        /*0020*/ 	.short	0x0005
        /*0022*/ 	.short	0x0020
        /*0024*/ 	.byte	0x00, 0xf0, 0x11, 0x00


	//----- nvinfo : EIATTR_KPARAM_INFO
	.align		4
.L_17:
        /*0028*/ 	.byte	0x04, 0x17
        /*002a*/ 	.short	(.L_19 - .L_18)
.L_18:
        /*002c*/ 	.word	0x00000000
        /*0030*/ 	.short	0x0004
        /*0032*/ 	.short	0x001c
        /*0034*/ 	.byte	0x00, 0xf0, 0x11, 0x00


	//----- nvinfo : EIATTR_KPARAM_INFO
	.align		4
.L_19:
        /*0038*/ 	.byte	0x04, 0x17
        /*003a*/ 	.short	(.L_21 - .L_20)
.L_20:
        /*003c*/ 	.word	0x00000000
        /*0040*/ 	.short	0x0003
        /*0042*/ 	.short	0x0018
        /*0044*/ 	.byte	0x00, 0xf0, 0x11, 0x00


	//----- nvinfo : EIATTR_KPARAM_INFO
	.align		4
.L_21:
        /*0048*/ 	.byte	0x04, 0x17
        /*004a*/ 	.short	(.L_23 - .L_22)
.L_22:
        /*004c*/ 	.word	0x00000000
        /*0050*/ 	.short	0x0002
        /*0052*/ 	.short	0x0010
        /*0054*/ 	.byte	0x00, 0xf5, 0x21, 0x00


	//----- nvinfo : EIATTR_KPARAM_INFO
	.align		4
.L_23:
        /*0058*/ 	.byte	0x04, 0x17
        /*005a*/ 	.short	(.L_25 - .L_24)
.L_24:
        /*005c*/ 	.word	0x00000000
        /*0060*/ 	.short	0x0001
        /*0062*/ 	.short	0x0008
        /*0064*/ 	.byte	0x00, 0xf5, 0x21, 0x00


	//----- nvinfo : EIATTR_KPARAM_INFO
	.align		4
.L_25:
        /*0068*/ 	.byte	0x04, 0x17
        /*006a*/ 	.short	(.L_27 - .L_26)
.L_26:
        /*006c*/ 	.word	0x00000000
        /*0070*/ 	.short	0x0000
        /*0072*/ 	.short	0x0000
        /*0074*/ 	.byte	0x00, 0xf5, 0x21, 0x00


	//----- nvinfo : EIATTR_SPARSE_MMA_MASK
	.align		4
.L_27:
        /*0078*/ 	.byte	0x03, 0x50
        /*007a*/ 	.short	0x0000


	//----- nvinfo : EIATTR_MAXREG_COUNT
	.align		4
        /*007c*/ 	.byte	0x03, 0x1b
        /*007e*/ 	.short	0x00ff


	//----- nvinfo : EIATTR_MERCURY_ISA_VERSION
	.align		4
        /*0080*/ 	.byte	0x03, 0x5f
        /*0082*/ 	.short	0x0101


	//----- nvinfo : EIATTR_VRC_CTA_INIT_COUNT
	.align		4
        /*0084*/ 	.byte	0x02, 0x4a
	.zero		1
	.zero		1


	//----- nvinfo : EIATTR_EXIT_INSTR_OFFSETS
	.align		4
        /*0088*/ 	.byte	0x04, 0x1c
        /*008a*/ 	.short	(.L_29 - .L_28)


	//   ....[0]....
.L_28:
        /*008c*/ 	.word	0x000000f0


	//   ....[1]....
        /*0090*/ 	.word	0x00000ce0


	//----- nvinfo : EIATTR_CBANK_PARAM_SIZE
	.align		4
.L_29:
        /*0094*/ 	.byte	0x03, 0x19
        /*0096*/ 	.short	0x0028


	//----- nvinfo : EIATTR_PARAM_CBANK
	.align		4
        /*0098*/ 	.byte	0x04, 0x0a
        /*009a*/ 	.short	(.L_31 - .L_30)
	.align		4
.L_30:
        /*009c*/ 	.word	index@(.nv.constant0._Z13conv2d_kernelPfS_S_iiii)
        /*00a0*/ 	.short	0x0380
        /*00a2*/ 	.short	0x0028


	//----- nvinfo : EIATTR_SW_WAR
	.align		4
.L_31:
        /*00a4*/ 	.byte	0x04, 0x36
        /*00a6*/ 	.short	(.L_33 - .L_32)
.L_32:
        /*00a8*/ 	.word	0x00000008
.L_33:


//--------------------- .nv.info._Z19convolution2DKernelPfS_S_iiii --------------------------
	.section	.nv.info._Z19convolution2DKernelPfS_S_iiii,"",@"SHT_CUDA_INFO"
	.sectionflags	@""
	.align	4


	//----- nvinfo : EIATTR_CUDA_API_VERSION
	.align		4
        /*0000*/ 	.byte	0x04, 0x37
        /*0002*/ 	.short	(.L_35 - .L_34)
.L_34:
        /*0004*/ 	.word	0x00000082


	//----- nvinfo : EIATTR_KPARAM_INFO
	.align		4
.L_35:
        /*0008*/ 	.byte	0x04, 0x17
        /*000a*/ 	.short	(.L_37 - .L_36)
.L_36:
        /*000c*/ 	.word	0x00000000
        /*0010*/ 	.short	0x0006
        /*0012*/ 	.short	0x0024
        /*0014*/ 	.byte	0x00, 0xf0, 0x11, 0x00


	//----- nvinfo : EIATTR_KPARAM_INFO
	.align		4
.L_37:
        /*0018*/ 	.byte	0x04, 0x17
        /*001a*/ 	.short	(.L_39 - .L_38)
.L_38:
        /*001c*/ 	.word	0x00000000
        /*0020*/ 	.short	0x0005
        /*0022*/ 	.short	0x0020
        /*0024*/ 	.byte	0x00, 0xf0, 0x11, 0x00


	//----- nvinfo : EIATTR_KPARAM_INFO
	.align		4
.L_39:
        /*0028*/ 	.byte	0x04, 0x17
        /*002a*/ 	.short	(.L_41 - .L_40)
.L_40:
        /*002c*/ 	.word	0x00000000
        /*0030*/ 	.short	0x0004
        /*0032*/ 	.short	0x001c
        /*0034*/ 	.byte	0x00, 0xf0, 0x11, 0x00


	//----- nvinfo : EIATTR_KPARAM_INFO
	.align		4
.L_41:
        /*0038*/ 	.byte	0x04, 0x17
        /*003a*/ 	.short	(.L_43 - .L_42)
.L_42:
        /*003c*/ 	.word	0x00000000
        /*0040*/ 	.short	0x0003
        /*0042*/ 	.short	0x0018
        /*0044*/ 	.byte	0x00, 0xf0, 0x11, 0x00


	//----- nvinfo : EIATTR_KPARAM_INFO
	.align		4
.L_43:
        /*0048*/ 	.byte	0x04, 0x17
        /*004a*/ 	.short	(.L_45 - .L_44)
.L_44:
        /*004c*/ 	.word	0x00000000
        /*0050*/ 	.short	0x0002
        /*0052*/ 	.short	0x0010
        /*0054*/ 	.byte	0x00, 0xf5, 0x21, 0x00


	//----- nvinfo : EIATTR_KPARAM_INFO
	.align		4
.L_45:
        /*0058*/ 	.byte	0x04, 0x17
        /*005a*/ 	.short	(.L_47 - .L_46)
.L_46:
        /*005c*/ 	.word	0x00000000
        /*0060*/ 	.short	0x0001
        /*0062*/ 	.short	0x0008
        /*0064*/ 	.byte	0x00, 0xf5, 0x21, 0x00


	//----- nvinfo : EIATTR_KPARAM_INFO
	.align		4
.L_47:
        /*0068*/ 	.byte	0x04, 0x17
        /*006a*/ 	.short	(.L_49 - .L_48)
.L_48:
        /*006c*/ 	.word	0x00000000
        /*0070*/ 	.short	0x0000
        /*0072*/ 	.short	0x0000
        /*0074*/ 	.byte	0x00, 0xf5, 0x21, 0x00


	//----- nvinfo : EIATTR_SPARSE_MMA_MASK
	.align		4
.L_49:
        /*0078*/ 	.byte	0x03, 0x50
        /*007a*/ 	.short	0x0000


	//----- nvinfo : EIATTR_MAXREG_COUNT
	.align		4
        /*007c*/ 	.byte	0x03, 0x1b
        /*007e*/ 	.short	0x00ff


	//----- nvinfo : EIATTR_NUM_BARRIERS
	.align		4
        /*0080*/ 	.byte	0x02, 0x4c
        /*0082*/ 	.byte	0x01
	.zero		1


	//----- nvinfo : EIATTR_MERCURY_ISA_VERSION
	.align		4
        /*0084*/ 	.byte	0x03, 0x5f
        /*0086*/ 	.short	0x0101


	//----- nvinfo : EIATTR_VRC_CTA_INIT_COUNT
	.align		4
        /*0088*/ 	.byte	0x02, 0x4a
	.zero		1
	.zero		1


	//----- nvinfo : EIATTR_EXIT_INSTR_OFFSETS
	.align		4
        /*008c*/ 	.byte	0x04, 0x1c
        /*008e*/ 	.short	(.L_51 - .L_50)


	//   ....[0]....
.L_50:
        /*0090*/ 	.word	0x00000230


	//   ....[1]....
        /*0094*/ 	.word	0x00000250


	//   ....[2]....
        /*0098*/ 	.word	0x00000dd0


	//----- nvinfo : EIATTR_CBANK_PARAM_SIZE
	.align		4
.L_51:
        /*009c*/ 	.byte	0x03, 0x19
        /*009e*/ 	.short	0x0028


	//----- nvinfo : EIATTR_PARAM_CBANK
	.align		4
        /*00a0*/ 	.byte	0x04, 0x0a
        /*00a2*/ 	.short	(.L_53 - .L_52)
	.align		4
.L_52:
        /*00a4*/ 	.word	index@(.nv.constant0._Z19convolution2DKernelPfS_S_iiii)
        /*00a8*/ 	.short	0x0380
        /*00aa*/ 	.short	0x0028


	//----- nvinfo : EIATTR_SW_WAR
	.align		4
.L_53:
        /*00ac*/ 	.byte	0x04, 0x36
        /*00ae*/ 	.short	(.L_55 - .L_54)
.L_54:
        /*00b0*/ 	.word	0x00000008
.L_55:


//--------------------- .nv.callgraph             --------------------------
	.section	.nv.callgraph,"",@"SHT_CUDA_CALLGRAPH"
	.align	4
	.sectionentsize	8
	.align		4
        /*0000*/ 	.word	0x00000000
	.align		4
        /*0004*/ 	.word	0xffffffff
	.align		4
        /*0008*/ 	.word	0x00000000
	.align		4
        /*000c*/ 	.word	0xfffffffe
	.align		4
        /*0010*/ 	.word	0x00000000
	.align		4
        /*0014*/ 	.word	0xfffffffd
	.align		4
        /*0018*/ 	.word	0x00000000
	.align		4
        /*001c*/ 	.word	0xfffffffc


//--------------------- .text._Z13conv2d_kernelPfS_S_iiii --------------------------
	.section	.text._Z13conv2d_kernelPfS_S_iiii,"ax",@progbits
	.align	128
        .global         _Z13conv2d_kernelPfS_S_iiii
        .type           _Z13conv2d_kernelPfS_S_iiii,@function
        .size           _Z13conv2d_kernelPfS_S_iiii,(.L_x_16 - _Z13conv2d_kernelPfS_S_iiii)
        .other          _Z13conv2d_kernelPfS_S_iiii,@"STO_CUDA_ENTRY STV_DEFAULT"
_Z13conv2d_kernelPfS_S_iiii:
.text._Z13conv2d_kernelPfS_S_iiii:
[----:B------:R-:W-:Y:S01]  /*0000*/  LDC R1, c[0x0][0x37c] ;  /* 0x0000df00ff017b82 */ /* 0x000fe20000000800 */
[----:B------:R-:W0:Y:S07]  /*0010*/  S2R R3, SR_TID.Y ;  /* 0x0000000000037919 */ /* 0x000e2e0000002200 */
[----:B------:R-:W1:Y:S01]  /*0020*/  LDC R6, c[0x0][0x360] ;  /* 0x0000d800ff067b82 */ /* 0x000e620000000800 */
[----:B------:R-:W2:Y:S01]  /*0030*/  LDCU.64 UR6, c[0x0][0x398] ;  /* 0x00007300ff0677ac */ /* 0x000ea20008000a00 */
[----:B------:R-:W1:Y:S06]  /*0040*/  S2R R5, SR_TID.X ;  /* 0x0000000000057919 */ /* 0x000e6c0000002100 */
[----:B------:R-:W0:Y:S08]  /*0050*/  S2UR UR5, SR_CTAID.Y ;  /* 0x00000000000579c3 */ /* 0x000e300000002600 */
[----:B------:R-:W0:Y:S08]  /*0060*/  LDC R0, c[0x0][0x364] ;  /* 0x0000d900ff007b82 */ /* 0x000e300000000800 */
[----:B------:R-:W2:Y:S08]  /*0070*/  LDC.64 R8, c[0x0][0x3a0] ;  /* 0x0000e800ff087b82 */ /* 0x000eb00000000a00 */
[----:B------:R-:W1:Y:S01]  /*0080*/  S2UR UR4, SR_CTAID.X ;  /* 0x00000000000479c3 */ /* 0x000e620000002500 */
[----:B0-----:R-:W-:Y:S01]  /*0090*/  IMAD R0, R0, UR5, R3 ;  /* 0x0000000500007c24 */ /* 0x001fe2000f8e0203 */
[----:B--2---:R-:W-:-:S02]  /*00a0*/  IADD3 R3, PT, PT, -R8, UR6, RZ ;  /* 0x0000000608037c10 */ /* 0x004fc4000fffe1ff */
[----:B------:R-:W-:Y:S02]  /*00b0*/  IADD3 R7, PT, PT, -R9, UR7, RZ ;  /* 0x0000000709077c10 */ /* 0x000fe4000fffe1ff */
[----:B------:R-:W-:Y:S01]  /*00c0*/  ISETP.GT.AND P0, PT, R0, R3, PT ;  /* 0x000000030000720c */ /* 0x000fe20003f04270 */
[----:B-1----:R-:W-:-:S05]  /*00d0*/  IMAD R6, R6, UR4, R5 ;  /* 0x0000000406067c24 */ /* 0x002fca000f8e0205 */
[----:B------:R-:W-:-:S13]  /*00e0*/  ISETP.GT.OR P0, PT, R6, R7, P0 ;  /* 0x000000070600720c */ /* 0x000fda0000704670 */
[----:B------:R-:W-:Y:S05]  /*00f0*/  @P0 EXIT ;  /* 0x000000000000094d */ /* 0x000fea0003800000 */
[----:B------:R-:W-:Y:S01]  /*0100*/  VIMNMX R2, PT, PT, R8, R9, PT ;  /* 0x0000000908027248 */ /* 0x000fe20003fe0100 */
[----:B------:R-:W0:Y:S01]  /*0110*/  LDCU.64 UR8, c[0x0][0x358] ;  /* 0x00006b00ff0877ac */ /* 0x000e220008000a00 */
[----:B------:R-:W-:Y:S02]  /*0120*/  HFMA2 R14, -RZ, RZ, 0, 0 ;  /* 0x00000000ff0e7431 */ /* 0x000fe400000001ff */
[----:B------:R-:W-:-:S13]  /*0130*/  ISETP.GE.AND P0, PT, R2, 0x1, PT ;  /* 0x000000010200780c */ /* 0x000fda0003f06270 */
[----:B------:R-:W-:Y:S05]  /*0140*/  @!P0 BRA `(.L_x_0) ;  /* 0x0000000800d08947 */ /* 0x000fea0003800000 */
[C---:B------:R-:W-:Y:S01]  /*0150*/  LOP3.LUT R8, R9.reuse, 0x7ffffff0, RZ, 0xc0, !PT ;  /* 0x7ffffff009087812 */ /* 0x040fe200078ec0ff */
[----:B------:R-:W-:Y:S01]  /*0160*/  UMOV UR4, URZ ;  /* 0x000000ff00047c82 */ /* 0x000fe20008000000 */
[C---:B------:R-:W-:Y:S02]  /*0170*/  LOP3.LUT R17, R9.reuse, 0xf, RZ, 0xc0, !PT ;  /* 0x0000000f09117812 */ /* 0x040fe400078ec0ff */
[C---:B------:R-:W-:Y:S02]  /*0180*/  LOP3.LUT R18, R9.reuse, 0x7, RZ, 0xc0, !PT ;  /* 0x0000000709127812 */ /* 0x040fe400078ec0ff */
[----:B------:R-:W-:Y:S02]  /*0190*/  LOP3.LUT R9, R9, 0x3, RZ, 0xc0, !PT ;  /* 0x0000000309097812 */ /* 0x000fe400078ec0ff */
[----:B------:R-:W-:Y:S02]  /*01a0*/  MOV R14, RZ ;  /* 0x000000ff000e7202 */ /* 0x000fe40000000f00 */
[----:B------:R-:W-:-:S07]  /*01b0*/  IADD3 R10, PT, PT, -R8, RZ, RZ ;  /* 0x000000ff080a7210 */ /* 0x000fce0007ffe1ff */
.L_x_6:
[----:B------:R-:W1:Y:S01]  /*01c0*/  LDCU.64 UR6, c[0x0][0x3a0] ;  /* 0x00007400ff0677ac */ /* 0x000e620008000a00 */
[----:B------:R-:W-:Y:S01]  /*01d0*/  VIADD R11, R0, UR4 ;  /* 0x00000004000b7c36 */ /* 0x000fe20008000000 */
[----:B------:R-:W-:Y:S01]  /*01e0*/  MOV R16, RZ ;  /* 0x000000ff00107202 */ /* 0x000fe20000000f00 */
[----:B------:R-:W2:Y:S01]  /*01f0*/  LDCU UR5, c[0x0][0x39c] ;  /* 0x00007380ff0577ac */ /* 0x000ea20008000800 */
[----:B-1----:R-:W-:Y:S02]  /*0200*/  UISETP.GE.U32.AND UP1, UPT, UR7, 0x10, UPT ;  /* 0x000000100700788c */ /* 0x002fe4000bf26070 */
[----:B------:R-:W-:Y:S02]  /*0210*/  UIMAD UR10, UR4, UR7, URZ ;  /* 0x00000007040a72a4 */ /* 0x000fe4000f8e02ff */
[----:B------:R-:W-:Y:S01]  /*0220*/  UIADD3 UR4, UPT, UPT, UR4, 0x1, URZ ;  /* 0x0000000104047890 */ /* 0x000fe2000fffe0ff */
[----:B--2---:R-:W-:-:S03]  /*0230*/  IMAD R11, R11, UR5, R6 ;  /* 0x000000050b0b7c24 */ /* 0x004fc6000f8e0206 */
[----:B------:R-:W-:Y:S01]  /*0240*/  UISETP.NE.AND UP0, UPT, UR4, UR6, UPT ;  /* 0x000000060400728c */ /* 0x000fe2000bf05270 */
[----:B------:R-:W-:Y:S10]  /*0250*/  BRA.U !UP1, `(.L_x_1) ;  /* 0x00000005090c7547 */ /* 0x000ff4000b800000 */
[----:B------:R-:W1:Y:S01]  /*0260*/  LDCU.64 UR6, c[0x0][0x388] ;  /* 0x00007100ff0677ac */ /* 0x000e620008000a00 */
[----:B------:R-:W-:Y:S01]  /*0270*/  MOV R12, R11 ;  /* 0x0000000b000c7202 */ /* 0x000fe20000000f00 */
[----:B------:R-:W-:Y:S01]  /*0280*/  IMAD.MOV.U32 R13, RZ, RZ, R10 ;  /* 0x000000ffff0d7224 */ /* 0x000fe200078e000a */
[----:B-1----:R-:W-:-:S04]  /*0290*/  UIMAD.WIDE.U32 UR6, UR10, 0x4, UR6 ;  /* 0x000000040a0678a5 */ /* 0x002fc8000f8e0006 */
[----:B------:R-:W-:-:S04]  /*02a0*/  UIADD3 UR5, UP1, UPT, UR6, 0x20, URZ ;  /* 0x0000002006057890 */ /* 0x000fc8000ff3e0ff */
[----:B------:R-:W-:Y:S02]  /*02b0*/  UIADD3.X UR6, UPT, UPT, URZ, UR7, URZ, UP1, !UPT ;  /* 0x00000007ff067290 */ /* 0x000fe40008ffe4ff */
[----:B------:R-:W-:-:S04]  /*02c0*/  MOV R15, UR5 ;  /* 0x00000005000f7c02 */ /* 0x000fc80008000f00 */
[----:B------:R-:W-:-:S07]  /*02d0*/  MOV R16, UR6 ;  /* 0x0000000600107c02 */ /* 0x000fce0008000f00 */
.L_x_2:
[----:B------:R-:W1:Y:S01]  /*02e0*/  LDC.64 R4, c[0x0][0x380] ;  /* 0x0000e000ff047b82 */ /* 0x000e620000000a00 */
[----:B------:R-:W-:Y:S01]  /*02f0*/  IMAD.MOV.U32 R2, RZ, RZ, R15 ;  /* 0x000000ffff027224 */ /* 0x000fe200078e000f */
[----:B------:R-:W-:-:S05]  /*0300*/  MOV R3, R16 ;  /* 0x0000001000037202 */ /* 0x000fca0000000f00 */
[----:B0-----:R-:W2:Y:S04]  /*0310*/  LDG.E R24, desc[UR8][R2.64+-0x20] ;  /* 0xffffe00802187981 */ /* 0x001ea8000c1e1900 */
[----:B------:R-:W3:Y:S04]  /*0320*/  LDG.E R25, desc[UR8][R2.64+-0x1c] ;  /* 0xffffe40802197981 */ /* 0x000ee8000c1e1900 */
[----:B------:R-:W4:Y:S04]  /*0330*/  LDG.E R22, desc[UR8][R2.64+-0x18] ;  /* 0xffffe80802167981 */ /* 0x000f28000c1e1900 */
[----:B------:R-:W5:Y:S04]  /*0340*/  LDG.E R20, desc[UR8][R2.64+-0x14] ;  /* 0xffffec0802147981 */ /* 0x000f68000c1e1900 */
[----:B------:R-:W5:Y:S01]  /*0350*/  LDG.E R16, desc[UR8][R2.64+-0x10] ;  /* 0xfffff00802107981 */ /* 0x000f62000c1e1900 */
[----:B-1----:R-:W-:-:S03]  /*0360*/  IMAD.WIDE R4, R12, 0x4, R4 ;  /* 0x000000040c047825 */ /* 0x002fc600078e0204 */
[----:B------:R-:W5:Y:S04]  /*0370*/  LDG.E R27, desc[UR8][R2.64+0x1c] ;  /* 0x00001c08021b7981 */ /* 0x000f68000c1e1900 */
[----:B------:R-:W2:Y:S04]  /*0380*/  LDG.E R15, desc[UR8][R4.64] ;  /* 0x00000008040f7981 */ /* 0x000ea8000c1e1900 */
[----:B------:R-:W3:Y:S04]  /*0390*/  LDG.E R26, desc[UR8][R4.64+0x4] ;  /* 0x00000408041a7981 */ /* 0x000ee8000c1e1900 */
[----:B------:R-:W4:Y:S04]  /*03a0*/  LDG.E R23, desc[UR8][R4.64+0x8] ;  /* 0x0000080804177981 */ /* 0x000f28000c1e1900 */
[----:B------:R-:W5:Y:S04]  /*03b0*/  LDG.E R21, desc[UR8][R4.64+0xc] ;  /* 0x00000c0804157981 */ /* 0x000f68000c1e1900 */
[----:B------:R-:W5:Y:S01]  /*03c0*/  LDG.E R19, desc[UR8][R4.64+0x10] ;  /* 0x0000100804137981 */ /* 0x000f62000c1e1900 */
[----:B--2---:R-:W-:-:S03]  /*03d0*/  FFMA R15, R15, R24, R14 ;  /* 0x000000180f0f7223 */ /* 0x004fc6000000000e */
[----:B------:R-:W2:Y:S01]  /*03e0*/  LDG.E R14, desc[UR8][R2.64+-0xc] ;  /* 0xfffff408020e7981 */ /* 0x000ea2000c1e1900 */
[----:B---3--:R-:W-:-:S03]  /*03f0*/  FFMA R26, R26, R25, R15 ;  /* 0x000000191a1a7223 */ /* 0x008fc6000000000f */
[----:B------:R-:W2:Y:S01]  /*0400*/  LDG.E R15, desc[UR8][R4.64+0x14] ;  /* 0x00001408040f7981 */ /* 0x000ea2000c1e1900 */
[----:B----4-:R-:W-:-:S03]  /*0410*/  FFMA R26, R23, R22, R26 ;  /* 0x00000016171a7223 */ /* 0x010fc6000000001a */
[----:B------:R-:W3:Y:S04]  /*0420*/  LDG.E R22, desc[UR8][R2.64+-0x8] ;  /* 0xfffff80802167981 */ /* 0x000ee8000c1e1900 */
[----:B------:R-:W3:Y:S01]  /*0430*/  LDG.E R23, desc[UR8][R4.64+0x18] ;  /* 0x0000180804177981 */ /* 0x000ee2000c1e1900 */
[----:B-----5:R-:W-:-:S03]  /*0440*/  FFMA R26, R21, R20, R26 ;  /* 0x00000014151a7223 */ /* 0x020fc6000000001a */
[----:B------:R-:W4:Y:S04]  /*0450*/  LDG.E R20, desc[UR8][R2.64+-0x4] ;  /* 0xfffffc0802147981 */ /* 0x000f28000c1e1900 */
[----:B------:R-:W4:Y:S04]  /*0460*/  LDG.E R21, desc[UR8][R4.64+0x1c] ;  /* 0x00001c0804157981 */ /* 0x000f28000c1e1900 */
[----:B------:R-:W5:Y:S04]  /*0470*/  LDG.E R24, desc[UR8][R2.64] ;  /* 0x0000000802187981 */ /* 0x000f68000c1e1900 */
[----:B------:R-:W5:Y:S01]  /*0480*/  LDG.E R25, desc[UR8][R4.64+0x20] ;  /* 0x0000200804197981 */ /* 0x000f62000c1e1900 */
[----:B------:R-:W-:-:S03]  /*0490*/  FFMA R26, R19, R16, R26 ;  /* 0x00000010131a7223 */ /* 0x000fc6000000001a */
[----:B------:R-:W5:Y:S04]  /*04a0*/  LDG.E R19, desc[UR8][R2.64+0x4] ;  /* 0x0000040802137981 */ /* 0x000f68000c1e1900 */
[----:B------:R-:W5:Y:S01]  /*04b0*/  LDG.E R16, desc[UR8][R4.64+0x24] ;  /* 0x0000240804107981 */ /* 0x000f62000c1e1900 */
[----:B--2---:R-:W-:-:S03]  /*04c0*/  FFMA R14, R15, R14, R26 ;  /* 0x0000000e0f0e7223 */ /* 0x004fc6000000001a */
[----:B------:R-:W2:Y:S04]  /*04d0*/  LDG.E R15, desc[UR8][R2.64+0x8] ;  /* 0x00000808020f7981 */ /* 0x000ea8000c1e1900 */
[----:B------:R-:W2:Y:S01]  /*04e0*/  LDG.E R26, desc[UR8][R4.64+0x3c] ;  /* 0x00003c08041a7981 */ /* 0x000ea2000c1e1900 */
[----:B---3--:R-:W-:-:S03]  /*04f0*/  FFMA R22, R23, R22, R14 ;  /* 0x0000001617167223 */ /* 0x008fc6000000000e */
[----:B------:R-:W2:Y:S04]  /*0500*/  LDG.E R14, desc[UR8][R4.64+0x28] ;  /* 0x00002808040e7981 */ /* 0x000ea8000c1e1900 */
[----:B------:R-:W3:Y:S01]  /*0510*/  LDG.E R23, desc[UR8][R4.64+0x30] ;  /* 0x0000300804177981 */ /* 0x000ee2000c1e1900 */
[----:B----4-:R-:W-:-:S03]  /*0520*/  FFMA R22, R21, R20, R22 ;  /* 0x0000001415167223 */ /* 0x010fc60000000016 */
[----:B------:R-:W4:Y:S04]  /*0530*/  LDG.E R21, desc[UR8][R2.64+0xc] ;  /* 0x00000c0802157981 */ /* 0x000f28000c1e1900 */
[----:B------:R-:W4:Y:S01]  /*0540*/  LDG.E R20, desc[UR8][R4.64+0x2c] ;  /* 0x00002c0804147981 */ /* 0x000f22000c1e1900 */
[----:B-----5:R-:W-:-:S03]  /*0550*/  FFMA R25, R25, R24, R22 ;  /* 0x0000001819197223 */ /* 0x020fc60000000016 */
[----:B------:R-:W3:Y:S04]  /*0560*/  LDG.E R22, desc[UR8][R2.64+0x10] ;  /* 0x0000100802167981 */ /* 0x000ee8000c1e1900 */
[----:B------:R-:W5:Y:S01]  /*0570*/  LDG.E R24, desc[UR8][R4.64+0x34] ;  /* 0x0000340804187981 */ /* 0x000f62000c1e1900 */
[----:B------:R-:W-:-:S03]  /*0580*/  FFMA R29, R16, R19, R25 ;  /* 0x00000013101d7223 */ /* 0x000fc60000000019 */
[----:B------:R-:W5:Y:S04]  /*0590*/  LDG.E R25, desc[UR8][R2.64+0x14] ;  /* 0x0000140802197981 */ /* 0x000f68000c1e1900 */
[----:B------:R-:W5:Y:S04]  /*05a0*/  LDG.E R16, desc[UR8][R2.64+0x18] ;  /* 0x0000180802107981 */ /* 0x000f68000c1e1900 */
[----:B------:R-:W5:Y:S01]  /*05b0*/  LDG.E R19, desc[UR8][R4.64+0x38] ;  /* 0x0000380804137981 */ /* 0x000f62000c1e1900 */
[----:B------:R-:W-:-:S04]  /*05c0*/  IADD3 R13, PT, PT, R13, 0x10, RZ ;  /* 0x000000100d0d7810 */ /* 0x000fc80007ffe0ff */
[----:B------:R-:W-:Y:S01]  /*05d0*/  ISETP.NE.AND P0, PT, R13, RZ, PT ;  /* 0x000000ff0d00720c */ /* 0x000fe20003f05270 */
[----:B------:R-:W-:Y:S02]  /*05e0*/  VIADD R12, R12, 0x10 ;  /* 0x000000100c0c7836 */ /* 0x000fe40000000000 */
[----:B--2---:R-:W-:-:S04]  /*05f0*/  FFMA R15, R14, R15, R29 ;  /* 0x0000000f0e0f7223 */ /* 0x004fc8000000001d */
[----:B----4-:R-:W-:-:S04]  /*0600*/  FFMA R20, R20, R21, R15 ;  /* 0x0000001514147223 */ /* 0x010fc8000000000f */
[----:B---3--:R-:W-:Y:S01]  /*0610*/  FFMA R23, R23, R22, R20 ;  /* 0x0000001617177223 */ /* 0x008fe20000000014 */
[----:B------:R-:W-:-:S03]  /*0620*/  IADD3 R15, P1, PT, R2, 0x40, RZ ;  /* 0x00000040020f7810 */ /* 0x000fc60007f3e0ff */
[----:B-----5:R-:W-:-:S04]  /*0630*/  FFMA R24, R24, R25, R23 ;  /* 0x0000001918187223 */ /* 0x020fc80000000017 */
[----:B------:R-:W-:Y:S01]  /*0640*/  FFMA R19, R19, R16, R24 ;  /* 0x0000001013137223 */ /* 0x000fe20000000018 */
[----:B------:R-:W-:-:S03]  /*0650*/  IADD3.X R16, PT, PT, RZ, R3, RZ, P1, !PT ;  /* 0x00000003ff107210 */ /* 0x000fc60000ffe4ff */
[----:B------:R-:W-:Y:S01]  /*0660*/  FFMA R14, R26, R27, R19 ;  /* 0x0000001b1a0e7223 */ /* 0x000fe20000000013 */
[----:B------:R-:W-:Y:S06]  /*0670*/  @P0 BRA `(.L_x_2) ;  /* 0xfffffffc00180947 */ /* 0x000fec000383ffff */
[----:B------:R-:W-:-:S07]  /*0680*/  MOV R16, R8 ;  /* 0x0000000800107202 */ /* 0x000fce0000000f00 */
.L_x_1:
[----:B------:R-:W-:-:S13]  /*0690*/  ISETP.NE.AND P0, PT, R17, RZ, PT ;  /* 0x000000ff1100720c */ /* 0x000fda0003f05270 */
[----:B------:R-:W-:Y:S05]  /*06a0*/  @!P0 BRA `(.L_x_3) ;  /* 0x0000000400748947 */ /* 0x000fea0003800000 */
[----:B------:R-:W-:Y:S02]  /*06b0*/  IADD3 R2, PT, PT, R17, -0x1, RZ ;  /* 0xffffffff11027810 */ /* 0x000fe40007ffe0ff */
[----:B------:R-:W-:Y:S02]  /*06c0*/  ISETP.NE.AND P0, PT, R18, RZ, PT ;  /* 0x000000ff1200720c */ /* 0x000fe40003f05270 */
[----:B------:R-:W-:-:S13]  /*06d0*/  ISETP.GE.U32.AND P1, PT, R2, 0x7, PT ;  /* 0x000000070200780c */ /* 0x000fda0003f26070 */
[----:B------:R-:W-:Y:S05]  /*06e0*/  @!P1 BRA `(.L_x_4) ;  /* 0x0000000000909947 */ /* 0x000fea0003800000 */
[----:B------:R-:W1:Y:S01]  /*06f0*/  LDC.64 R12, c[0x0][0x388] ;  /* 0x0000e200ff0c7b82 */ /* 0x000e620000000a00 */
[----:B------:R-:W-:Y:S01]  /*0700*/  IADD3 R15, PT, PT, R16, UR10, RZ ;  /* 0x0000000a100f7c10 */ /* 0x000fe2000fffe0ff */
[----:B------:R-:W-:-:S06]  /*0710*/  IMAD.IADD R5, R11, 0x1, R16 ;  /* 0x000000010b057824 */ /* 0x000fcc00078e0210 */
[----:B------:R-:W2:Y:S01]  /*0720*/  LDC.64 R2, c[0x0][0x380] ;  /* 0x0000e000ff027b82 */ /* 0x000ea20000000a00 */
[----:B-1----:R-:W-:-:S05]  /*0730*/  IMAD.WIDE.U32 R12, R15, 0x4, R12 ;  /* 0x000000040f0c7825 */ /* 0x002fca00078e000c */
[----:B0-----:R-:W3:Y:S01]  /*0740*/  LDG.E R23, desc[UR8][R12.64] ;  /* 0x000000080c177981 */ /* 0x001ee2000c1e1900 */
[----:B--2---:R-:W-:Y:S02]  /*0750*/  IMAD.WIDE R2, R5, 0x4, R2 ;  /* 0x0000000405027825 */ /* 0x004fe400078e0202 */
[----:B------:R-:W0:Y:S03]  /*0760*/  LDC.64 R4, c[0x0][0x388] ;  /* 0x0000e200ff047b82 */ /* 0x000e260000000a00 */
[----:B------:R-:W3:Y:S01]  /*0770*/  LDG.E R21, desc[UR8][R2.64] ;  /* 0x0000000802157981 */ /* 0x000ee2000c1e1900 */
[----:B------:R-:W-:-:S03]  /*0780*/  IADD3 R15, P1, PT, R16, UR10, RZ ;  /* 0x0000000a100f7c10 */ /* 0x000fc6000ff3e0ff */
[----:B------:R-:W2:Y:S01]  /*0790*/  LDG.E R19, desc[UR8][R2.64+0x8] ;  /* 0x0000080802137981 */ /* 0x000ea2000c1e1900 */
[----:B------:R-:W-:-:S03]  /*07a0*/  IADD3.X R20, PT, PT, RZ, RZ, RZ, P1, !PT ;  /* 0x000000ffff147210 */ /* 0x000fc60000ffe4ff */
[----:B------:R-:W4:Y:S04]  /*07b0*/  LDG.E R12, desc[UR8][R2.64+0xc] ;  /* 0x00000c08020c7981 */ /* 0x000f28000c1e1900 */
[----:B------:R-:W5:Y:S01]  /*07c0*/  LDG.E R25, desc[UR8][R2.64+0x1c] ;  /* 0x00001c0802197981 */ /* 0x000f62000c1e1900 */
[----:B0-----:R-:W-:-:S04]  /*07d0*/  LEA R4, P1, R15, R4, 0x2 ;  /* 0x000000040f047211 */ /* 0x001fc800078210ff */
[----:B------:R-:W-:Y:S02]  /*07e0*/  LEA.HI.X R5, R15, R5, R20, 0x2, P1 ;  /* 0x000000050f057211 */ /* 0x000fe400008f1414 */
[----:B------:R-:W2:Y:S04]  /*07f0*/  LDG.E R15, desc[UR8][R2.64+0x4] ;  /* 0x00000408020f7981 */ /* 0x000ea8000c1e1900 */
[----:B------:R-:W2:Y:S04]  /*0800*/  LDG.E R20, desc[UR8][R4.64+0x4] ;  /* 0x0000040804147981 */ /* 0x000ea8000c1e1900 */
[----:B------:R-:W4:Y:S04]  /*0810*/  LDG.E R22, desc[UR8][R4.64+0x8] ;  /* 0x0000080804167981 */ /* 0x000f28000c1e1900 */
[----:B------:R-:W5:Y:S04]  /*0820*/  LDG.E R13, desc[UR8][R4.64+0xc] ;  /* 0x00000c08040d7981 */ /* 0x000f68000c1e1900 */
[----:B------:R-:W5:Y:S04]  /*0830*/  LDG.E R24, desc[UR8][R4.64+0x10] ;  /* 0x0000100804187981 */ /* 0x000f68000c1e1900 */
[----:B------:R-:W5:Y:S04]  /*0840*/  LDG.E R26, desc[UR8][R4.64+0x14] ;  /* 0x00001408041a7981 */ /* 0x000f68000c1e1900 */
[----:B------:R-:W5:Y:S04]  /*0850*/  LDG.E R27, desc[UR8][R4.64+0x18] ;  /* 0x00001808041b7981 */ /* 0x000f68000c1e1900 */
[----:B------:R-:W5:Y:S01]  /*0860*/  LDG.E R28, desc[UR8][R4.64+0x1c] ;  /* 0x00001c08041c7981 */ /* 0x000f62000c1e1900 */
[----:B---3--:R-:W-:-:S03]  /*0870*/  FFMA R29, R21, R23, R14 ;  /* 0x00000017151d7223 */ /* 0x008fc6000000000e */
[----:B------:R-:W3:Y:S04]  /*0880*/  LDG.E R23, desc[UR8][R2.64+0x10] ;  /* 0x0000100802177981 */ /* 0x000ee8000c1e1900 */
[----:B------:R-:W3:Y:S04]  /*0890*/  LDG.E R21, desc[UR8][R2.64+0x14] ;  /* 0x0000140802157981 */ /* 0x000ee8000c1e1900 */
[----:B------:R-:W3:Y:S01]  /*08a0*/  LDG.E R14, desc[UR8][R2.64+0x18] ;  /* 0x00001808020e7981 */ /* 0x000ee2000c1e1900 */
[----:B--2---:R-:W-:-:S04]  /*08b0*/  FFMA R20, R15, R20, R29 ;  /* 0x000000140f147223 */ /* 0x004fc8000000001d */
[----:B----4-:R-:W-:-:S04]  /*08c0*/  FFMA R19, R19, R22, R20 ;  /* 0x0000001613137223 */ /* 0x010fc80000000014 */
[----:B-----5:R-:W-:Y:S01]  /*08d0*/  FFMA R12, R12, R13, R19 ;  /* 0x0000000d0c0c7223 */ /* 0x020fe20000000013 */
[----:B------:R-:W-:-:S03]  /*08e0*/  IADD3 R16, PT, PT, R16, 0x8, RZ ;  /* 0x0000000810107810 */ /* 0x000fc60007ffe0ff */
[----:B---3--:R-:W-:-:S04]  /*08f0*/  FFMA R12, R23, R24, R12 ;  /* 0x00000018170c7223 */ /* 0x008fc8000000000c */
[----:B------:R-:W-:-:S04]  /*0900*/  FFMA R21, R21, R26, R12 ;  /* 0x0000001a15157223 */ /* 0x000fc8000000000c */
[----:B------:R-:W-:-:S04]  /*0910*/  FFMA R14, R14, R27, R21 ;  /* 0x0000001b0e0e7223 */ /* 0x000fc80000000015 */
[----:B------:R-:W-:-:S07]  /*0920*/  FFMA R14, R25, R28, R14 ;  /* 0x0000001c190e7223 */ /* 0x000fce000000000e */
.L_x_4:
[----:B------:R-:W-:Y:S05]  /*0930*/  @!P0 BRA `(.L_x_3) ;  /* 0x0000000000d08947 */ /* 0x000fea0003800000 */
[----:B------:R-:W-:Y:S02]  /*0940*/  IADD3 R2, PT, PT, R18, -0x1, RZ ;  /* 0xffffffff12027810 */ /* 0x000fe40007ffe0ff */
[----:B------:R-:W-:Y:S02]  /*0950*/  ISETP.NE.AND P0, PT, R9, RZ, PT ;  /* 0x000000ff0900720c */ /* 0x000fe40003f05270 */
[----:B------:R-:W-:-:S13]  /*0960*/  ISETP.GE.U32.AND P1, PT, R2, 0x3, PT ;  /* 0x000000030200780c */ /* 0x000fda0003f26070 */
[----:B------:R-:W-:Y:S05]  /*0970*/  @!P1 BRA `(.L_x_5) ;  /* 0x0000000000609947 */ /* 0x000fea0003800000 */
[----:B------:R-:W1:Y:S01]  /*0980*/  LDC.64 R4, c[0x0][0x388] ;  /* 0x0000e200ff047b82 */ /* 0x000e620000000a00 */
[C---:B------:R-:W-:Y:S01]  /*0990*/  VIADD R19, R16.reuse, UR10 ;  /* 0x0000000a10137c36 */ /* 0x040fe20008000000 */
[----:B------:R-:W-:Y:S02]  /*09a0*/  IADD3 R20, P1, PT, R16, UR10, RZ ;  /* 0x0000000a10147c10 */ /* 0x000fe4000ff3e0ff */
[----:B------:R-:W-:-:S04]  /*09b0*/  IADD3 R15, PT, PT, R11, R16, RZ ;  /* 0x000000100b0f7210 */ /* 0x000fc80007ffe0ff */
[----:B------:R-:W2:Y:S08]  /*09c0*/  LDC.64 R2, c[0x0][0x388] ;  /* 0x0000e200ff027b82 */ /* 0x000eb00000000a00 */
[----:B------:R-:W3:Y:S01]  /*09d0*/  LDC.64 R12, c[0x0][0x380] ;  /* 0x0000e000ff0c7b82 */ /* 0x000ee20000000a00 */
[----:B-1----:R-:W-:Y:S01]  /*09e0*/  IMAD.WIDE.U32 R4, R19, 0x4, R4 ;  /* 0x0000000413047825 */ /* 0x002fe200078e0004 */
[----:B------:R-:W-:-:S05]  /*09f0*/  IADD3.X R19, PT, PT, RZ, RZ, RZ, P1, !PT ;  /* 0x000000ffff137210 */ /* 0x000fca0000ffe4ff */
[----:B0-----:R-:W4:Y:S01]  /*0a00*/  LDG.E R4, desc[UR8][R4.64] ;  /* 0x0000000804047981 */ /* 0x001f22000c1e1900 */
[----:B--2---:R-:W-:-:S04]  /*0a10*/  LEA R2, P1, R20, R2, 0x2 ;  /* 0x0000000214027211 */ /* 0x004fc800078210ff */
[----:B------:R-:W-:Y:S01]  /*0a20*/  LEA.HI.X R3, R20, R3, R19, 0x2, P1 ;  /* 0x0000000314037211 */ /* 0x000fe200008f1413 */
[----:B---3--:R-:W-:-:S04]  /*0a30*/  IMAD.WIDE R12, R15, 0x4, R12 ;  /* 0x000000040f0c7825 */ /* 0x008fc800078e020c */
[----:B------:R-:W2:Y:S04]  /*0a40*/  LDG.E R19, desc[UR8][R2.64+0x4] ;  /* 0x0000040802137981 */ /* 0x000ea8000c1e1900 */
[----:B------:R-:W4:Y:S04]  /*0a50*/  LDG.E R15, desc[UR8][R12.64] ;  /* 0x000000080c0f7981 */ /* 0x000f28000c1e1900 */
[----:B------:R-:W2:Y:S04]  /*0a60*/  LDG.E R20, desc[UR8][R12.64+0x4] ;  /* 0x000004080c147981 */ /* 0x000ea8000c1e1900 */
[----:B------:R-:W3:Y:S04]  /*0a70*/  LDG.E R22, desc[UR8][R12.64+0x8] ;  /* 0x000008080c167981 */ /* 0x000ee8000c1e1900 */
[----:B------:R-:W3:Y:S04]  /*0a80*/  LDG.E R21, desc[UR8][R2.64+0x8] ;  /* 0x0000080802157981 */ /* 0x000ee8000c1e1900 */
[----:B------:R-:W5:Y:S04]  /*0a90*/  LDG.E R24, desc[UR8][R12.64+0xc] ;  /* 0x00000c080c187981 */ /* 0x000f68000c1e1900 */
[----:B------:R-:W5:Y:S01]  /*0aa0*/  LDG.E R23, desc[UR8][R2.64+0xc] ;  /* 0x00000c0802177981 */ /* 0x000f62000c1e1900 */
[----:B------:R-:W-:Y:S01]  /*0ab0*/  IADD3 R16, PT, PT, R16, 0x4, RZ ;  /* 0x0000000410107810 */ /* 0x000fe20007ffe0ff */
[----:B----4-:R-:W-:-:S04]  /*0ac0*/  FFMA R15, R15, R4, R14 ;  /* 0x000000040f0f7223 */ /* 0x010fc8000000000e */
[----:B--2---:R-:W-:-:S04]  /*0ad0*/  FFMA R15, R20, R19, R15 ;  /* 0x00000013140f7223 */ /* 0x004fc8000000000f */
[----:B---3--:R-:W-:-:S04]  /*0ae0*/  FFMA R15, R22, R21, R15 ;  /* 0x00000015160f7223 */ /* 0x008fc8000000000f */
[----:B-----5:R-:W-:-:S07]  /*0af0*/  FFMA R14, R24, R23, R15 ;  /* 0x00000017180e7223 */ /* 0x020fce000000000f */
.L_x_5:
[----:B------:R-:W-:Y:S05]  /*0b00*/  @!P0 BRA `(.L_x_3) ;  /* 0x00000000005c8947 */ /* 0x000fea0003800000 */
[----:B------:R-:W1:Y:S01]  /*0b10*/  LDC.64 R4, c[0x0][0x388] ;  /* 0x0000e200ff047b82 */ /* 0x000e620000000a00 */
[----:B------:R-:W-:Y:S01]  /*0b20*/  VIADD R13, R16, UR10 ;  /* 0x0000000a100d7c36 */ /* 0x000fe20008000000 */
[----:B------:R-:W-:-:S06]  /*0b30*/  IADD3 R11, PT, PT, R11, R16, RZ ;  /* 0x000000100b0b7210 */ /* 0x000fcc0007ffe0ff */
[----:B------:R-:W2:Y:S01]  /*0b40*/  LDC.64 R2, c[0x0][0x380] ;  /* 0x0000e000ff027b82 */ /* 0x000ea20000000a00 */
[----:B-1----:R-:W-:-:S06]  /*0b50*/  IMAD.WIDE.U32 R4, R13, 0x4, R4 ;  /* 0x000000040d047825 */ /* 0x002fcc00078e0004 */
[----:B0-----:R-:W3:Y:S01]  /*0b60*/  LDG.E R4, desc[UR8][R4.64] ;  /* 0x0000000804047981 */ /* 0x001ee2000c1e1900 */
[----:B--2---:R-:W-:-:S05]  /*0b70*/  IMAD.WIDE R2, R11, 0x4, R2 ;  /* 0x000000040b027825 */ /* 0x004fca00078e0202 */
[----:B------:R-:W3:Y:S01]  /*0b80*/  LDG.E R11, desc[UR8][R2.64] ;  /* 0x00000008020b7981 */ /* 0x000ee2000c1e1900 */
[----:B------:R-:W-:Y:S01]  /*0b90*/  ISETP.NE.AND P0, PT, R9, 0x1, PT ;  /* 0x000000010900780c */ /* 0x000fe20003f05270 */
[----:B---3--:R-:W-:-:S12]  /*0ba0*/  FFMA R14, R11, R4, R14 ;  /* 0x000000040b0e7223 */ /* 0x008fd8000000000e */
[----:B------:R-:W-:Y:S05]  /*0bb0*/  @!P0 BRA `(.L_x_3) ;  /* 0x0000000000308947 */ /* 0x000fea0003800000 */
[----:B------:R-:W0:Y:S01]  /*0bc0*/  LDC.64 R4, c[0x0][0x388] ;  /* 0x0000e200ff047b82 */ /* 0x000e220000000a00 */
[----:B------:R-:W-:Y:S02]  /*0bd0*/  IADD3 R11, P1, PT, R16, UR10, RZ ;  /* 0x0000000a100b7c10 */ /* 0x000fe4000ff3e0ff */
[----:B------:R-:W-:Y:S02]  /*0be0*/  ISETP.NE.AND P0, PT, R9, 0x2, PT ;  /* 0x000000020900780c */ /* 0x000fe40003f05270 */
[----:B------:R-:W-:-:S11]  /*0bf0*/  IADD3.X R12, PT, PT, RZ, RZ, RZ, P1, !PT ;  /* 0x000000ffff0c7210 */ /* 0x000fd60000ffe4ff */
[----:B------:R-:W2:Y:S01]  /*0c00*/  @P0 LDG.E R13, desc[UR8][R2.64+0x8] ;  /* 0x00000808020d0981 */ /* 0x000ea2000c1e1900 */
[----:B0-----:R-:W-:-:S04]  /*0c10*/  LEA R4, P1, R11, R4, 0x2 ;  /* 0x000000040b047211 */ /* 0x001fc800078210ff */
[----:B------:R-:W-:Y:S02]  /*0c20*/  LEA.HI.X R5, R11, R5, R12, 0x2, P1 ;  /* 0x000000050b057211 */ /* 0x000fe400008f140c */
[----:B------:R-:W3:Y:S04]  /*0c30*/  LDG.E R11, desc[UR8][R2.64+0x4] ;  /* 0x00000408020b7981 */ /* 0x000ee8000c1e1900 */
[----:B------:R-:W3:Y:S04]  /*0c40*/  LDG.E R12, desc[UR8][R4.64+0x4] ;  /* 0x00000408040c7981 */ /* 0x000ee8000c1e1900 */
[----:B------:R-:W2:Y:S01]  /*0c50*/  @P0 LDG.E R15, desc[UR8][R4.64+0x8] ;  /* 0x00000808040f0981 */ /* 0x000ea2000c1e1900 */
[----:B---3--:R-:W-:-:S04]  /*0c60*/  FFMA R14, R11, R12, R14 ;  /* 0x0000000c0b0e7223 */ /* 0x008fc8000000000e */
[----:B--2---:R-:W-:-:S07]  /*0c70*/  @P0 FFMA R14, R13, R15, R14 ;  /* 0x0000000f0d0e0223 */ /* 0x004fce000000000e */
.L_x_3:
[----:B------:R-:W-:Y:S05]  /*0c80*/  BRA.U UP0, `(.L_x_6) ;  /* 0xfffffff5004c7547 */ /* 0x000fea000b83ffff */
.L_x_0:
[----:B------:R-:W1:Y:S01]  /*0c90*/  LDC.64 R2, c[0x0][0x390] ;  /* 0x0000e400ff027b82 */ /* 0x000e620000000a00 */
[----:B------:R-:W-:-:S05]  /*0ca0*/  IMAD R7, R7, R0, R0 ;  /* 0x0000000007077224 */ /* 0x000fca00078e0200 */
[----:B------:R-:W-:-:S05]  /*0cb0*/  IADD3 R7, PT, PT, R6, R7, RZ ;  /* 0x0000000706077210 */ /* 0x000fca0007ffe0ff */
[----:B-1----:R-:W-:-:S05]  /*0cc0*/  IMAD.WIDE R2, R7, 0x4, R2 ;  /* 0x0000000407027825 */ /* 0x002fca00078e0202 */
[----:B0-----:R-:W-:Y:S01]  /*0cd0*/  STG.E desc[UR8][R2.64], R14 ;  /* 0x0000000e02007986 */ /* 0x001fe2000c101908 */
[----:B------:R-:W-:Y:S05]  /*0ce0*/  EXIT ;  /* 0x000000000000794d */ /* 0x000fea0003800000 */
.L_x_7:
[----:B------:R-:W-:-:S00]  /*0cf0*/  BRA `(.L_x_7) ;  /* 0xfffffffc00fc7947 */ /* 0x000fc0000383ffff */
[----:B------:R-:W-:-:S00]  /*0d00*/  NOP ;  /* 0x0000000000007918 */ /* 0x000fc00000000000 */
[----:B------:R-:W-:-:S00]  /*0d10*/  NOP ;  /* 0x0000000000007918 */ /* 0x000fc00000000000 */
[----:B------:R-:W-:-:S00]  /*0d20*/  NOP ;  /* 0x0000000000007918 */ /* 0x000fc00000000000 */
[----:B------:R-:W-:-:S00]  /*0d30*/  NOP ;  /* 0x0000000000007918 */ /* 0x000fc00000000000 */
[----:B------:R-:W-:-:S00]  /*0d40*/  NOP ;  /* 0x0000000000007918 */ /* 0x000fc00000000000 */
[----:B------:R-:W-:-:S00]  /*0d50*/  NOP ;  /* 0x0000000000007918 */ /* 0x000fc00000000000 */
[----:B------:R-:W-:-:S00]  /*0d60*/  NOP ;  /* 0x0000000000007918 */ /* 0x000fc00000000000 */
[----:B------:R-:W-:-:S00]  /*0d70*/  NOP ;  /* 0x0000000000007918 */ /* 0x000fc00000000000 */
.L_x_16:


//--------------------- .text._Z19convolution2DKernelPfS_S_iiii --------------------------
	.section	.text._Z19convolution2DKernelPfS_S_iiii,"ax",@progbits
	.align	128
        .global         _Z19convolution2DKernelPfS_S_iiii
        .type           _Z19convolution2DKernelPfS_S_iiii,@function
        .size           _Z19convolution2DKernelPfS_S_iiii,(.L_x_17 - _Z19convolution2DKernelPfS_S_iiii)
        .other          _Z19convolution2DKernelPfS_S_iiii,@"STO_CUDA_ENTRY STV_DEFAULT"
_Z19convolution2DKernelPfS_S_iiii:
.text._Z19convolution2DKernelPfS_S_iiii:
[----:B------:R-:W-:Y:S01]  /*0000*/  LDC R1, c[0x0][0x37c] ;  /* 0x0000df00ff017b82 */ /* 0x000fe20000000800 */
[----:B------:R-:W0:Y:S07]  /*0010*/  S2R R0, SR_TID.Y ;  /* 0x0000000000007919 */ /* 0x000e2e0000002200 */
[----:B------:R-:W1:Y:S01]  /*0020*/  LDC R4, c[0x0][0x360] ;  /* 0x0000d800ff047b82 */ /* 0x000e620000000800 */
[----:B------:R-:W2:Y:S01]  /*0030*/  LDCU.64 UR6, c[0x0][0x398] ;  /* 0x00007300ff0677ac */ /* 0x000ea20008000a00 */
[----:B------:R-:W1:Y:S01]  /*0040*/  S2R R3, SR_TID.X ;  /* 0x0000000000037919 */ /* 0x000e620000002100 */
[----:B------:R-:W3:Y:S05]  /*0050*/  LDCU.64 UR8, c[0x0][0x358] ;  /* 0x00006b00ff0877ac */ /* 0x000eea0008000a00 */
[----:B------:R-:W0:Y:S01]  /*0060*/  S2UR UR5, SR_CTAID.Y ;  /* 0x00000000000579c3 */ /* 0x000e220000002600 */
[----:B------:R-:W4:Y:S07]  /*0070*/  LDCU UR10, c[0x0][0x3a0] ;  /* 0x00007400ff0a77ac */ /* 0x000f2e0008000800 */
[----:B------:R-:W0:Y:S08]  /*0080*/  LDC R5, c[0x0][0x364] ;  /* 0x0000d900ff057b82 */ /* 0x000e300000000800 */
[----:B------:R-:W1:Y:S08]  /*0090*/  S2UR UR4, SR_CTAID.X ;  /* 0x00000000000479c3 */ /* 0x000e700000002500 */
[----:B------:R-:W5:Y:S01]  /*00a0*/  LDC R11, c[0x0][0x3a4] ;  /* 0x0000e900ff0b7b82 */ /* 0x000f620000000800 */
[----:B0-----:R-:W-:-:S05]  /*00b0*/  IMAD R2, R5, UR5, R0 ;  /* 0x0000000505027c24 */ /* 0x001fca000f8e0200 */
[----:B--2---:R-:W-:Y:S01]  /*00c0*/  ISETP.GE.AND P0, PT, R2, UR6, PT ;  /* 0x0000000602007c0c */ /* 0x004fe2000bf06270 */
[----:B-1----:R-:W-:-:S05]  /*00d0*/  IMAD R5, R4, UR4, R3 ;  /* 0x0000000404057c24 */ /* 0x002fca000f8e0203 */
[----:B------:R-:W-:-:S04]  /*00e0*/  ISETP.GE.OR P0, PT, R5, UR7, P0 ;  /* 0x0000000705007c0c */ /* 0x000fc80008706670 */
[----:B------:R-:W-:-:S13]  /*00f0*/  ISETP.LT.OR P0, PT, R5, RZ, P0 ;  /* 0x000000ff0500720c */ /* 0x000fda0000701670 */
[----:B------:R-:W0:Y:S01]  /*0100*/  @!P0 LDC.64 R8, c[0x0][0x380] ;  /* 0x0000e000ff088b82 */ /* 0x000e220000000a00 */
[----:B------:R-:W-:-:S04]  /*0110*/  @!P0 IMAD R7, R2, UR7, R5 ;  /* 0x0000000702078c24 */ /* 0x000fc8000f8e0205 */
[----:B0-----:R-:W-:-:S06]  /*0120*/  @!P0 IMAD.WIDE R8, R7, 0x4, R8 ;  /* 0x0000000407088825 */ /* 0x001fcc00078e0208 */
[----:B---3--:R0:W2:Y:S01]  /*0130*/  @!P0 LDG.E R8, desc[UR8][R8.64] ;  /* 0x0000000808088981 */ /* 0x0080a2000c1e1900 */
[----:B------:R-:W1:Y:S01]  /*0140*/  S2UR UR5, SR_CgaCtaId ;  /* 0x00000000000579c3 */ /* 0x000e620000008800 */
[----:B------:R-:W-:Y:S01]  /*0150*/  UMOV UR4, 0x400 ;  /* 0x0000040000047882 */ /* 0x000fe20000000000 */
[----:B------:R-:W-:Y:S02]  /*0160*/  LEA R7, R0, R3, 0x4 ;  /* 0x0000000300077211 */ /* 0x000fe400078e20ff */
[----:B-----5:R-:W-:Y:S01]  /*0170*/  IADD3 R6, PT, PT, -R11, UR7, RZ ;  /* 0x000000070b067c10 */ /* 0x020fe2000fffe1ff */
[----:B-1----:R-:W-:Y:S02]  /*0180*/  ULEA UR5, UR5, UR4, 0x18 ;  /* 0x0000000405057291 */ /* 0x002fe4000f8ec0ff */
[----:B----4-:R-:W-:-:S04]  /*0190*/  UIADD3 UR4, UPT, UPT, UR6, -UR10, URZ ;  /* 0x8000000a06047290 */ /* 0x010fc8000fffe0ff */
[----:B------:R-:W-:Y:S02]  /*01a0*/  @!P0 IMAD.U32 R4, RZ, RZ, UR5 ;  /* 0x00000005ff048e24 */ /* 0x000fe4000f8e00ff */
[----:B------:R-:W-:-:S03]  /*01b0*/  ISETP.GT.AND P1, PT, R2, UR4, PT ;  /* 0x0000000402007c0c */ /* 0x000fc6000bf24270 */
[----:B0-----:R-:W-:Y:S01]  /*01c0*/  @!P0 LEA R9, R7, R4, 0x2 ;  /* 0x0000000407098211 */ /* 0x001fe200078e10ff */
[----:B------:R-:W-:Y:S01]  /*01d0*/  @P0 IMAD.U32 R4, RZ, RZ, UR5 ;  /* 0x00000005ff040e24 */ /* 0x000fe2000f8e00ff */
[----:B------:R-:W-:-:S04]  /*01e0*/  ISETP.GT.OR P1, PT, R5, R6, P1 ;  /* 0x000000060500720c */ /* 0x000fc80000f24670 */
[----:B------:R-:W-:Y:S01]  /*01f0*/  @P0 LEA R7, R7, R4, 0x2 ;  /* 0x0000000407070211 */ /* 0x000fe200078e10ff */
[----:B--2---:R0:W-:Y:S04]  /*0200*/  @!P0 STS [R9], R8 ;  /* 0x0000000809008388 */ /* 0x0041e80000000800 */
[----:B------:R0:W-:Y:S01]  /*0210*/  @P0 STS [R7], RZ ;  /* 0x000000ff07000388 */ /* 0x0001e20000000800 */
[----:B------:R-:W-:Y:S06]  /*0220*/  BAR.SYNC.DEFER_BLOCKING 0x0 ;  /* 0x0000000000007b1d */ /* 0x000fec0000010000 */
[----:B------:R-:W-:Y:S05]  /*0230*/  @P1 EXIT ;  /* 0x000000000000194d */ /* 0x000fea0003800000 */
[----:B------:R-:W-:-:S13]  /*0240*/  LOP3.LUT P0, RZ, R3, 0x3f0, R0, 0xc8, !PT ;  /* 0x000003f003ff7812 */ /* 0x000fda000780c800 */
[----:B------:R-:W-:Y:S05]  /*0250*/  @P0 EXIT ;  /* 0x000000000000094d */ /* 0x000fea0003800000 */
[----:B0-----:R-:W-:-:S04]  /*0260*/  VIMNMX R7, PT, PT, R11, UR10, PT ;  /* 0x0000000a0b077c48 */ /* 0x001fc8000bfe0100 */
[----:B------:R-:W-:Y:S01]  /*0270*/  ISETP.GE.AND P0, PT, R7, 0x1, PT ;  /* 0x000000010700780c */ /* 0x000fe20003f06270 */
[----:B------:R-:W-:-:S12]  /*0280*/  IMAD.MOV.U32 R7, RZ, RZ, RZ ;  /* 0x000000ffff077224 */ /* 0x000fd800078e00ff */
[----:B------:R-:W-:Y:S05]  /*0290*/  @!P0 BRA `(.L_x_8) ;  /* 0x0000000800b88947 */ /* 0x000fea0003800000 */
[C---:B------:R-:W-:Y:S01]  /*02a0*/  LOP3.LUT R9, R11.reuse, 0x7, RZ, 0xc0, !PT ;  /* 0x000000070b097812 */ /* 0x040fe200078ec0ff */
[----:B------:R-:W-:Y:S01]  /*02b0*/  UMOV UR4, URZ ;  /* 0x000000ff00047c82 */ /* 0x000fe20008000000 */
[----:B------:R-:W-:Y:S02]  /*02c0*/  LOP3.LUT R8, R11, 0xf, RZ, 0xc0, !PT ;  /* 0x0000000f0b087812 */ /* 0x000fe400078ec0ff */
[----:B------:R-:W-:Y:S01]  /*02d0*/  LEA R16, R3, R4, 0x2 ;  /* 0x0000000403107211 */ /* 0x000fe200078e10ff */
[----:B------:R-:W-:Y:S01]  /*02e0*/  VIADD R10, R9, 0xffffffff ;  /* 0xffffffff090a7836 */ /* 0x000fe20000000000 */
[----:B------:R-:W-:Y:S02]  /*02f0*/  IADD3 R7, PT, PT, R8, -0x1, RZ ;  /* 0xffffffff08077810 */ /* 0x000fe40007ffe0ff */
[----:B------:R-:W-:Y:S02]  /*0300*/  IADD3 R16, PT, PT, R16, 0x20, RZ ;  /* 0x0000002010107810 */ /* 0x000fe40007ffe0ff */
[----:B------:R-:W-:-:S02]  /*0310*/  ISETP.GE.U32.AND P1, PT, R10, 0x3, PT ;  /* 0x000000030a00780c */ /* 0x000fc40003f26070 */
[----:B------:R-:W-:Y:S02]  /*0320*/  LOP3.LUT R10, R11, 0x7ffffff0, RZ, 0xc0, !PT ;  /* 0x7ffffff00b0a7812 */ /* 0x000fe400078ec0ff */
[----:B------:R-:W-:Y:S01]  /*0330*/  ISETP.GE.U32.AND P0, PT, R7, 0x7, PT ;  /* 0x000000070700780c */ /* 0x000fe20003f06070 */
[----:B------:R-:W-:Y:S01]  /*0340*/  IMAD.MOV.U32 R7, RZ, RZ, RZ ;  /* 0x000000ffff077224 */ /* 0x000fe200078e00ff */
[----:B------:R-:W-:Y:S01]  /*0350*/  LOP3.LUT R11, R11, 0x3, RZ, 0xc0, !PT ;  /* 0x000000030b0b7812 */ /* 0x000fe200078ec0ff */
[----:B------:R-:W-:-:S10]  /*0360*/  IMAD.MOV R17, RZ, RZ, -R10 ;  /* 0x000000ffff117224 */ /* 0x000fd400078e0a0a */
.L_x_14:
[----:B------:R-:W0:Y:S01]  /*0370*/  LDCU.64 UR6, c[0x0][0x3a0] ;  /* 0x00007400ff0677ac */ /* 0x000e220008000a00 */
[----:B------:R-:W-:Y:S01]  /*0380*/  IADD3 R15, PT, PT, R0, UR4, RZ ;  /* 0x00000004000f7c10 */ /* 0x000fe2000fffe0ff */
[----:B------:R-:W-:-:S04]  /*0390*/  HFMA2 R18, -RZ, RZ, 0, 0 ;  /* 0x00000000ff127431 */ /* 0x000fc800000001ff */
[----:B------:R-:W-:Y:S01]  /*03a0*/  IMAD R19, R15, 0x10, R3 ;  /* 0x000000100f137824 */ /* 0x000fe200078e0203 */
[----:B0-----:R-:W-:Y:S02]  /*03b0*/  UISETP.GE.U32.AND UP1, UPT, UR7, 0x10, UPT ;  /* 0x000000100700788c */ /* 0x001fe4000bf26070 */
[----:B------:R-:W-:Y:S02]  /*03c0*/  UIMAD UR10, UR4, UR7, URZ ;  /* 0x00000007040a72a4 */ /* 0x000fe4000f8e02ff */
[----:B------:R-:W-:-:S04]  /*03d0*/  UIADD3 UR4, UPT, UPT, UR4, 0x1, URZ ;  /* 0x0000000104047890 */ /* 0x000fc8000fffe0ff */
[----:B------:R-:W-:Y:S01]  /*03e0*/  UISETP.NE.AND UP0, UPT, UR4, UR6, UPT ;  /* 0x000000060400728c */ /* 0x000fe2000bf05270 */
[----:B------:R-:W-:Y:S10]  /*03f0*/  BRA.U !UP1, `(.L_x_9) ;  /* 0x0000000109fc7547 */ /* 0x000ff4000b800000 */
[----:B------:R-:W0:Y:S01]  /*0400*/  LDCU.64 UR6, c[0x0][0x388] ;  /* 0x00007100ff0677ac */ /* 0x000e220008000a00 */
[----:B------:R-:W-:Y:S02]  /*0410*/  LEA R15, R15, R16, 0x6 ;  /* 0x000000100f0f7211 */ /* 0x000fe400078e30ff */
[----:B------:R-:W-:Y:S01]  /*0420*/  MOV R14, R17 ;  /* 0x00000011000e7202 */ /* 0x000fe20000000f00 */
[----:B0-----:R-:W-:-:S04]  /*0430*/  UIMAD.WIDE.U32 UR6, UR10, 0x4, UR6 ;  /* 0x000000040a0678a5 */ /* 0x001fc8000f8e0006 */
[----:B------:R-:W-:-:S04]  /*0440*/  UIADD3 UR5, UP1, UPT, UR6, 0x20, URZ ;  /* 0x0000002006057890 */ /* 0x000fc8000ff3e0ff */
[----:B------:R-:W-:Y:S02]  /*0450*/  UIADD3.X UR6, UPT, UPT, URZ, UR7, URZ, UP1, !UPT ;  /* 0x00000007ff067290 */ /* 0x000fe40008ffe4ff */
[----:B------:R-:W-:-:S04]  /*0460*/  IMAD.U32 R12, RZ, RZ, UR5 ;  /* 0x00000005ff0c7e24 */ /* 0x000fc8000f8e00ff */
[----:B------:R-:W-:-:S07]  /*0470*/  MOV R13, UR6 ;  /* 0x00000006000d7c02 */ /* 0x000fce0008000f00 */
.L_x_10:
[----:B------:R-:W2:Y:S04]  /*0480*/  LDG.E R24, desc[UR8][R12.64+-0x20] ;  /* 0xffffe0080c187981 */ /* 0x000ea8000c1e1900 */
[----:B------:R-:W3:Y:S04]  /*0490*/  LDG.E R26, desc[UR8][R12.64+-0x1c] ;  /* 0xffffe4080c1a7981 */ /* 0x000ee8000c1e1900 */
[----:B------:R-:W4:Y:S04]  /*04a0*/  LDG.E R23, desc[UR8][R12.64+-0x18] ;  /* 0xffffe8080c177981 */ /* 0x000f28000c1e1900 */
[----:B------:R-:W5:Y:S04]  /*04b0*/  LDG.E R22, desc[UR8][R12.64+-0x14] ;  /* 0xffffec080c167981 */ /* 0x000f68000c1e1900 */
[----:B------:R-:W2:Y:S04]  /*04c0*/  LDS R21, [R15+-0x20] ;  /* 0xffffe0000f157984 */ /* 0x000ea80000000800 */
[----:B------:R-:W5:Y:S04]  /*04d0*/  LDG.E R20, desc[UR8][R12.64+-0x10] ;  /* 0xfffff0080c147981 */ /* 0x000f68000c1e1900 */
[----:B------:R-:W5:Y:S04]  /*04e0*/  LDG.E R18, desc[UR8][R12.64+-0xc] ;  /* 0xfffff4080c127981 */ /* 0x000f68000c1e1900 */
[----:B------:R-:W3:Y:S04]  /*04f0*/  LDS R25, [R15+-0x1c] ;  /* 0xffffe4000f197984 */ /* 0x000ee80000000800 */
[----:B------:R-:W-:Y:S01]  /*0500*/  LDS R27, [R15] ;  /* 0x000000000f1b7984 */ /* 0x000fe20000000800 */
[----:B--2---:R-:W-:-:S03]  /*0510*/  FFMA R7, R24, R21, R7 ;  /* 0x0000001518077223 */ /* 0x004fc60000000007 */
[----:B------:R-:W2:Y:S04]  /*0520*/  LDG.E R24, desc[UR8][R12.64+-0x8] ;  /* 0xfffff8080c187981 */ /* 0x000ea8000c1e1900 */
[----:B------:R-:W2:Y:S01]  /*0530*/  LDG.E R21, desc[UR8][R12.64+-0x4] ;  /* 0xfffffc080c157981 */ /* 0x000ea2000c1e1900 */
[----:B---3--:R-:W-:-:S03]  /*0540*/  FFMA R26, R26, R25, R7 ;  /* 0x000000191a1a7223 */ /* 0x008fc60000000007 */
[----:B------:R-:W3:Y:S04]  /*0550*/  LDG.E R7, desc[UR8][R12.64] ;  /* 0x000000080c077981 */ /* 0x000ee8000c1e1900 */
[----:B------:R-:W4:Y:S02]  /*0560*/  LDS R25, [R15+-0x18] ;  /* 0xffffe8000f197984 */ /* 0x000f240000000800 */
[----:B----4-:R-:W-:Y:S02]  /*0570*/  FFMA R23, R23, R25, R26 ;  /* 0x0000001917177223 */ /* 0x010fe4000000001a */
[----:B------:R-:W5:Y:S04]  /*0580*/  LDS R25, [R15+-0x14] ;  /* 0xffffec000f197984 */ /* 0x000f680000000800 */
[----:B------:R-:W0:Y:S01]  /*0590*/  LDS R26, [R15+-0x10] ;  /* 0xfffff0000f1a7984 */ /* 0x000e220000000800 */
[----:B-----5:R-:W-:-:S03]  /*05a0*/  FFMA R23, R22, R25, R23 ;  /* 0x0000001916177223 */ /* 0x020fc60000000017 */
[----:B------:R-:W4:Y:S01]  /*05b0*/  LDG.E R22, desc[UR8][R12.64+0x4] ;  /* 0x000004080c167981 */ /* 0x000f22000c1e1900 */
[----:B0-----:R-:W-:-:S03]  /*05c0*/  FFMA R23, R20, R26, R23 ;  /* 0x0000001a14177223 */ /* 0x001fc60000000017 */
[----:B------:R-:W0:Y:S04]  /*05d0*/  LDS R25, [R15+-0xc] ;  /* 0xfffff4000f197984 */ /* 0x000e280000000800 */
[----:B------:R-:W2:Y:S04]  /*05e0*/  LDS R26, [R15+-0x8] ;  /* 0xfffff8000f1a7984 */ /* 0x000ea80000000800 */
[----:B------:R-:W5:Y:S01]  /*05f0*/  LDG.E R20, desc[UR8][R12.64+0x8] ;  /* 0x000008080c147981 */ /* 0x000f62000c1e1900 */
[----:B0-----:R-:W-:-:S03]  /*0600*/  FFMA R23, R18, R25, R23 ;  /* 0x0000001912177223 */ /* 0x001fc60000000017 */
[----:B------:R-:W0:Y:S04]  /*0610*/  LDS R25, [R15+-0x4] ;  /* 0xfffffc000f197984 */ /* 0x000e280000000800 */
[----:B------:R-:W5:Y:S01]  /*0620*/  LDG.E R18, desc[UR8][R12.64+0xc] ;  /* 0x00000c080c127981 */ /* 0x000f62000c1e1900 */
[----:B--2---:R-:W-:-:S03]  /*0630*/  FFMA R24, R24, R26, R23 ;  /* 0x0000001a18187223 */ /* 0x004fc60000000017 */
[----:B------:R-:W2:Y:S01]  /*0640*/  LDG.E R23, desc[UR8][R12.64+0x10] ;  /* 0x000010080c177981 */ /* 0x000ea2000c1e1900 */
[----:B0-----:R-:W-:-:S03]  /*0650*/  FFMA R26, R21, R25, R24 ;  /* 0x00000019151a7223 */ /* 0x001fc60000000018 */
[----:B------:R-:W2:Y:S04]  /*0660*/  LDG.E R24, desc[UR8][R12.64+0x14] ;  /* 0x000014080c187981 */ /* 0x000ea8000c1e1900 */
[----:B------:R-:W2:Y:S01]  /*0670*/  LDG.E R21, desc[UR8][R12.64+0x18] ;  /* 0x000018080c157981 */ /* 0x000ea2000c1e1900 */
[----:B---3--:R-:W-:-:S03]  /*0680*/  FFMA R27, R7, R27, R26 ;  /* 0x0000001b071b7223 */ /* 0x008fc6000000001a */
[----:B------:R0:W3:Y:S01]  /*0690*/  LDG.E R7, desc[UR8][R12.64+0x1c] ;  /* 0x00001c080c077981 */ /* 0x0000e2000c1e1900 */
[----:B------:R-:W-:-:S03]  /*06a0*/  IADD3 R14, PT, PT, R14, 0x10, RZ ;  /* 0x000000100e0e7810 */ /* 0x000fc60007ffe0ff */
[----:B------:R-:W4:Y:S01]  /*06b0*/  LDS R25, [R15+0x4] ;  /* 0x000004000f197984 */ /* 0x000f220000000800 */
[----:B------:R-:W-:-:S03]  /*06c0*/  ISETP.NE.AND P2, PT, R14, RZ, PT ;  /* 0x000000ff0e00720c */ /* 0x000fc60003f45270 */
[----:B------:R-:W-:Y:S01]  /*06d0*/  LDS R26, [R15+0xc] ;  /* 0x00000c000f1a7984 */ /* 0x000fe20000000800 */
[----:B0-----:R-:W-:-:S05]  /*06e0*/  IADD3 R12, P3, PT, R12, 0x40, RZ ;  /* 0x000000400c0c7810 */ /* 0x001fca0007f7e0ff */
[----:B------:R-:W-:Y:S02]  /*06f0*/  IMAD.X R13, RZ, RZ, R13, P3 ;  /* 0x000000ffff0d7224 */ /* 0x000fe400018e060d */
[----:B----4-:R-:W-:Y:S02]  /*0700*/  FFMA R25, R22, R25, R27 ;  /* 0x0000001916197223 */ /* 0x010fe4000000001b */
[----:B------:R-:W5:Y:S02]  /*0710*/  LDS R22, [R15+0x8] ;  /* 0x000008000f167984 */ /* 0x000f640000000800 */
[----:B-----5:R-:W-:Y:S02]  /*0720*/  FFMA R27, R20, R22, R25 ;  /* 0x00000016141b7223 */ /* 0x020fe40000000019 */
[----:B------:R-:W2:Y:S04]  /*0730*/  LDS R20, [R15+0x10] ;  /* 0x000010000f147984 */ /* 0x000ea80000000800 */
[----:B------:R-:W0:Y:S01]  /*0740*/  LDS R25, [R15+0x14] ;  /* 0x000014000f197984 */ /* 0x000e220000000800 */
[----:B------:R-:W-:-:S03]  /*0750*/  FFMA R26, R18, R26, R27 ;  /* 0x0000001a121a7223 */ /* 0x000fc6000000001b */
[----:B------:R-:W1:Y:S04]  /*0760*/  LDS R22, [R15+0x18] ;  /* 0x000018000f167984 */ /* 0x000e680000000800 */
[----:B------:R4:W3:Y:S02]  /*0770*/  LDS R18, [R15+0x1c] ;  /* 0x00001c000f127984 */ /* 0x0008e40000000800 */
[----:B----4-:R-:W-:Y:S01]  /*0780*/  IADD3 R15, PT, PT, R15, 0x40, RZ ;  /* 0x000000400f0f7810 */ /* 0x010fe20007ffe0ff */
[----:B--2---:R-:W-:-:S04]  /*0790*/  FFMA R23, R23, R20, R26 ;  /* 0x0000001417177223 */ /* 0x004fc8000000001a */
[----:B0-----:R-:W-:-:S04]  /*07a0*/  FFMA R24, R24, R25, R23 ;  /* 0x0000001918187223 */ /* 0x001fc80000000017 */
[----:B-1----:R-:W-:-:S04]  /*07b0*/  FFMA R22, R21, R22, R24 ;  /* 0x0000001615167223 */ /* 0x002fc80000000018 */
[----:B---3--:R-:W-:Y:S01]  /*07c0*/  FFMA R7, R7, R18, R22 ;  /* 0x0000001207077223 */ /* 0x008fe20000000016 */
[----:B------:R-:W-:Y:S06]  /*07d0*/  @P2 BRA `(.L_x_10) ;  /* 0xfffffffc00282947 */ /* 0x000fec000383ffff */
[----:B------:R-:W-:-:S07]  /*07e0*/  MOV R18, R10 ;  /* 0x0000000a00127202 */ /* 0x000fce0000000f00 */
.L_x_9:
[----:B------:R-:W-:-:S13]  /*07f0*/  ISETP.NE.AND P2, PT, R8, RZ, PT ;  /* 0x000000ff0800720c */ /* 0x000fda0003f45270 */
[----:B------:R-:W-:Y:S05]  /*0800*/  @!P2 BRA `(.L_x_11) ;  /* 0x000000040058a947 */ /* 0x000fea0003800000 */
[----:B------:R-:W-:Y:S01]  /*0810*/  ISETP.NE.AND P2, PT, R9, RZ, PT ;  /* 0x000000ff0900720c */ /* 0x000fe20003f45270 */
[----:B------:R-:W-:-:S12]  /*0820*/  @!P0 BRA `(.L_x_12) ;  /* 0x00000000008c8947 */ /* 0x000fd80003800000 */
[----:B------:R-:W0:Y:S01]  /*0830*/  LDC.64 R12, c[0x0][0x388] ;  /* 0x0000e200ff0c7b82 */ /* 0x000e220000000a00 */
[----:B------:R-:W-:-:S04]  /*0840*/  VIADD R15, R18, UR10 ;  /* 0x0000000a120f7c36 */ /* 0x000fc80008000000 */
[----:B0-----:R-:W-:-:S03]  /*0850*/  IMAD.WIDE.U32 R14, R15, 0x4, R12 ;  /* 0x000000040f0e7825 */ /* 0x001fc600078e000c */
[----:B------:R-:W0:Y:S03]  /*0860*/  LDC.64 R12, c[0x0][0x388] ;  /* 0x0000e200ff0c7b82 */ /* 0x000e260000000a00 */
[----:B------:R-:W2:Y:S01]  /*0870*/  LDG.E R14, desc[UR8][R14.64] ;  /* 0x000000080e0e7981 */ /* 0x000ea2000c1e1900 */
[----:B------:R-:W-:-:S04]  /*0880*/  IADD3 R20, P3, PT, R18, UR10, RZ ;  /* 0x0000000a12147c10 */ /* 0x000fc8000ff7e0ff */
[----:B------:R-:W-:Y:S02]  /*0890*/  IADD3.X R21, PT, PT, RZ, RZ, RZ, P3, !PT ;  /* 0x000000ffff157210 */ /* 0x000fe40001ffe4ff */
[----:B0-----:R-:W-:-:S04]  /*08a0*/  LEA R12, P3, R20, R12, 0x2 ;  /* 0x0000000c140c7211 */ /* 0x001fc800078610ff */
[----:B------:R-:W-:-:S05]  /*08b0*/  LEA.HI.X R13, R20, R13, R21, 0x2, P3 ;  /* 0x0000000d140d7211 */ /* 0x000fca00018f1415 */
[----:B------:R-:W3:Y:S04]  /*08c0*/  LDG.E R24, desc[UR8][R12.64+0x4] ;  /* 0x000004080c187981 */ /* 0x000ee8000c1e1900 */
[----:B------:R-:W4:Y:S04]  /*08d0*/  LDG.E R23, desc[UR8][R12.64+0x8] ;  /* 0x000008080c177981 */ /* 0x000f28000c1e1900 */
[----:B------:R-:W5:Y:S04]  /*08e0*/  LDG.E R20, desc[UR8][R12.64+0xc] ;  /* 0x00000c080c147981 */ /* 0x000f68000c1e1900 */
[----:B------:R-:W5:Y:S04]  /*08f0*/  LDG.E R22, desc[UR8][R12.64+0x10] ;  /* 0x000010080c167981 */ /* 0x000f68000c1e1900 */
[----:B------:R-:W5:Y:S04]  /*0900*/  LDG.E R21, desc[UR8][R12.64+0x14] ;  /* 0x000014080c157981 */ /* 0x000f68000c1e1900 */
[----:B------:R-:W5:Y:S04]  /*0910*/  LDG.E R15, desc[UR8][R12.64+0x18] ;  /* 0x000018080c0f7981 */ /* 0x000f68000c1e1900 */
[----:B------:R0:W5:Y:S01]  /*0920*/  LDG.E R25, desc[UR8][R12.64+0x1c] ;  /* 0x00001c080c197981 */ /* 0x000162000c1e1900 */
[----:B------:R-:W-:-:S02]  /*0930*/  IADD3 R27, PT, PT, R19, R18, RZ ;  /* 0x00000012131b7210 */ /* 0x000fc40007ffe0ff */
[----:B------:R-:W-:-:S03]  /*0940*/  IADD3 R18, PT, PT, R18, 0x8, RZ ;  /* 0x0000000812127810 */ /* 0x000fc60007ffe0ff */
[----:B------:R-:W-:-:S05]  /*0950*/  IMAD R26, R27, 0x4, R4 ;  /* 0x000000041b1a7824 */ /* 0x000fca00078e0204 */
[----:B------:R-:W2:Y:S04]  /*0960*/  LDS R27, [R26] ;  /* 0x000000001a1b7984 */ /* 0x000ea80000000800 */
[----:B0-----:R-:W-:Y:S04]  /*0970*/  LDS R12, [R26+0x14] ;  /* 0x000014001a0c7984 */ /* 0x001fe80000000800 */
[----:B------:R-:W-:Y:S01]  /*0980*/  LDS R13, [R26+0x18] ;  /* 0x000018001a0d7984 */ /* 0x000fe20000000800 */
[----:B--2---:R-:W-:-:S03]  /*0990*/  FFMA R27, R14, R27, R7 ;  /* 0x0000001b0e1b7223 */ /* 0x004fc60000000007 */
[----:B------:R-:W3:Y:S04]  /*09a0*/  LDS R7, [R26+0x4] ;  /* 0x000004001a077984 */ /* 0x000ee80000000800 */
[----:B------:R-:W4:Y:S01]  /*09b0*/  LDS R14, [R26+0x8] ;  /* 0x000008001a0e7984 */ /* 0x000f220000000800 */
[----:B---3--:R-:W-:-:S03]  /*09c0*/  FFMA R24, R24, R7, R27 ;  /* 0x0000000718187223 */ /* 0x008fc6000000001b */
[----:B------:R-:W5:Y:S01]  /*09d0*/  LDS R27, [R26+0xc] ;  /* 0x00000c001a1b7984 */ /* 0x000f620000000800 */
[----:B----4-:R-:W-:-:S03]  /*09e0*/  FFMA R23, R23, R14, R24 ;  /* 0x0000000e17177223 */ /* 0x010fc60000000018 */
[----:B------:R-:W0:Y:S04]  /*09f0*/  LDS R7, [R26+0x10] ;  /* 0x000010001a077984 */ /* 0x000e280000000800 */
[----:B------:R-:W1:Y:S01]  /*0a00*/  LDS R14, [R26+0x1c] ;  /* 0x00001c001a0e7984 */ /* 0x000e620000000800 */
[----:B-----5:R-:W-:-:S04]  /*0a10*/  FFMA R23, R20, R27, R23 ;  /* 0x0000001b14177223 */ /* 0x020fc80000000017 */
[----:B0-----:R-:W-:-:S04]  /*0a20*/  FFMA R22, R22, R7, R23 ;  /* 0x0000000716167223 */ /* 0x001fc80000000017 */
[----:B------:R-:W-:-:S04]  /*0a30*/  FFMA R12, R21, R12, R22 ;  /* 0x0000000c150c7223 */ /* 0x000fc80000000016 */
[----:B------:R-:W-:-:S04]  /*0a40*/  FFMA R12, R15, R13, R12 ;  /* 0x0000000d0f0c7223 */ /* 0x000fc8000000000c */
[----:B-1----:R-:W-:-:S07]  /*0a50*/  FFMA R7, R25, R14, R12 ;  /* 0x0000000e19077223 */ /* 0x002fce000000000c */
.L_x_12:
[----:B------:R-:W-:Y:S05]  /*0a60*/  @!P2 BRA `(.L_x_11) ;  /* 0x0000000000c0a947 */ /* 0x000fea0003800000 */
[----:B------:R-:W-:Y:S01]  /*0a70*/  ISETP.NE.AND P2, PT, R11, RZ, PT ;  /* 0x000000ff0b00720c */ /* 0x000fe20003f45270 */
[----:B------:R-:W-:-:S12]  /*0a80*/  @!P1 BRA `(.L_x_13) ;  /* 0x00000000005c9947 */ /* 0x000fd80003800000 */
[----:B------:R-:W0:Y:S01]  /*0a90*/  LDC.64 R14, c[0x0][0x388] ;  /* 0x0000e200ff0e7b82 */ /* 0x000e220000000a00 */
[C---:B------:R-:W-:Y:S02]  /*0aa0*/  IADD3 R20, P3, PT, R18.reuse, UR10, RZ ;  /* 0x0000000a12147c10 */ /* 0x040fe4000ff7e0ff */
[----:B------:R-:W-:-:S03]  /*0ab0*/  IADD3 R21, PT, PT, R18, UR10, RZ ;  /* 0x0000000a12157c10 */ /* 0x000fc6000fffe0ff */
[----:B------:R-:W-:Y:S02]  /*0ac0*/  IMAD.X R22, RZ, RZ, RZ, P3 ;  /* 0x000000ffff167224 */ /* 0x000fe400018e06ff */
[----:B------:R-:W1:Y:S01]  /*0ad0*/  LDC.64 R12, c[0x0][0x388] ;  /* 0x0000e200ff0c7b82 */ /* 0x000e620000000a00 */
[----:B0-----:R-:W-:-:S06]  /*0ae0*/  IMAD.WIDE.U32 R14, R21, 0x4, R14 ;  /* 0x00000004150e7825 */ /* 0x001fcc00078e000e */
[----:B------:R-:W2:Y:S01]  /*0af0*/  LDG.E R14, desc[UR8][R14.64] ;  /* 0x000000080e0e7981 */ /* 0x000ea2000c1e1900 */
[----:B-1----:R-:W-:-:S04]  /*0b00*/  LEA R12, P3, R20, R12, 0x2 ;  /* 0x0000000c140c7211 */ /* 0x002fc800078610ff */
[----:B------:R-:W-:-:S05]  /*0b10*/  LEA.HI.X R13, R20, R13, R22, 0x2, P3 ;  /* 0x0000000d140d7211 */ /* 0x000fca00018f1416 */
[----:B------:R-:W3:Y:S04]  /*0b20*/  LDG.E R23, desc[UR8][R12.64+0x4] ;  /* 0x000004080c177981 */ /* 0x000ee8000c1e1900 */
[----:B------:R-:W4:Y:S04]  /*0b30*/  LDG.E R25, desc[UR8][R12.64+0x8] ;  /* 0x000008080c197981 */ /* 0x000f28000c1e1900 */
[----:B------:R-:W5:Y:S01]  /*0b40*/  LDG.E R27, desc[UR8][R12.64+0xc] ;  /* 0x00000c080c1b7981 */ /* 0x000f62000c1e1900 */
[----:B------:R-:W-:-:S04]  /*0b50*/  IADD3 R21, PT, PT, R19, R18, RZ ;  /* 0x0000001213157210 */ /* 0x000fc80007ffe0ff */
[----:B------:R-:W-:-:S05]  /*0b60*/  LEA R21, R21, R4, 0x2 ;  /* 0x0000000415157211 */ /* 0x000fca00078e10ff */
[----:B------:R-:W2:Y:S04]  /*0b70*/  LDS R20, [R21] ;  /* 0x0000000015147984 */ /* 0x000ea80000000800 */
[----:B------:R-:W3:Y:S04]  /*0b80*/  LDS R22, [R21+0x4] ;  /* 0x0000040015167984 */ /* 0x000ee80000000800 */
[----:B------:R-:W4:Y:S04]  /*0b90*/  LDS R24, [R21+0x8] ;  /* 0x0000080015187984 */ /* 0x000f280000000800 */
[----:B------:R-:W5:Y:S01]  /*0ba0*/  LDS R26, [R21+0xc] ;  /* 0x00000c00151a7984 */ /* 0x000f620000000800 */
[----:B------:R-:W-:-:S02]  /*0bb0*/  VIADD R18, R18, 0x4 ;  /* 0x0000000412127836 */ /* 0x000fc40000000000 */
[----:B--2---:R-:W-:-:S04]  /*0bc0*/  FFMA R20, R14, R20, R7 ;  /* 0x000000140e147223 */ /* 0x004fc80000000007 */
[----:B---3--:R-:W-:-:S04]  /*0bd0*/  FFMA R20, R23, R22, R20 ;  /* 0x0000001617147223 */ /* 0x008fc80000000014 */
[----:B----4-:R-:W-:-:S04]  /*0be0*/  FFMA R20, R25, R24, R20 ;  /* 0x0000001819147223 */ /* 0x010fc80000000014 */
[----:B-----5:R-:W-:-:S07]  /*0bf0*/  FFMA R7, R27, R26, R20 ;  /* 0x0000001a1b077223 */ /* 0x020fce0000000014 */
.L_x_13:
[----:B------:R-:W-:Y:S05]  /*0c00*/  @!P2 BRA `(.L_x_11) ;  /* 0x000000000058a947 */ /* 0x000fea0003800000 */
[----:B------:R-:W0:Y:S01]  /*0c10*/  LDC.64 R12, c[0x0][0x388] ;  /* 0x0000e200ff0c7b82 */ /* 0x000e220000000a00 */
[----:B------:R-:W-:-:S05]  /*0c20*/  IADD3 R15, PT, PT, R18, UR10, RZ ;  /* 0x0000000a120f7c10 */ /* 0x000fca000fffe0ff */
[----:B0-----:R-:W-:-:S06]  /*0c30*/  IMAD.WIDE.U32 R12, R15, 0x4, R12 ;  /* 0x000000040f0c7825 */ /* 0x001fcc00078e000c */
[----:B------:R-:W2:Y:S01]  /*0c40*/  LDG.E R12, desc[UR8][R12.64] ;  /* 0x000000080c0c7981 */ /* 0x000ea2000c1e1900 */
[----:B------:R-:W-:Y:S02]  /*0c50*/  IADD3 R19, PT, PT, R19, R18, RZ ;  /* 0x0000001213137210 */ /* 0x000fe40007ffe0ff */
[----:B------:R-:W-:-:S03]  /*0c60*/  ISETP.NE.AND P2, PT, R11, 0x1, PT ;  /* 0x000000010b00780c */ /* 0x000fc60003f45270 */
[----:B------:R-:W-:-:S05]  /*0c70*/  IMAD R20, R19, 0x4, R4 ;  /* 0x0000000413147824 */ /* 0x000fca00078e0204 */
[----:B------:R-:W2:Y:S02]  /*0c80*/  LDS R14, [R20] ;  /* 0x00000000140e7984 */ /* 0x000ea40000000800 */
[----:B--2---:R-:W-:-:S03]  /*0c90*/  FFMA R7, R12, R14, R7 ;  /* 0x0000000e0c077223 */ /* 0x004fc60000000007 */
[----:B------:R-:W-:Y:S05]  /*0ca0*/  @!P2 BRA `(.L_x_11) ;  /* 0x000000000030a947 */ /* 0x000fea0003800000 */
[----:B------:R-:W0:Y:S01]  /*0cb0*/  LDC.64 R12, c[0x0][0x388] ;  /* 0x0000e200ff0c7b82 */ /* 0x000e220000000a00 */
[----:B------:R-:W-:-:S04]  /*0cc0*/  IADD3 R14, P2, PT, R18, UR10, RZ ;  /* 0x0000000a120e7c10 */ /* 0x000fc8000ff5e0ff */
[----:B------:R-:W-:Y:S02]  /*0cd0*/  IADD3.X R15, PT, PT, RZ, RZ, RZ, P2, !PT ;  /* 0x000000ffff0f7210 */ /* 0x000fe400017fe4ff */
[----:B------:R-:W-:-:S13]  /*0ce0*/  ISETP.NE.AND P2, PT, R11, 0x2, PT ;  /* 0x000000020b00780c */ /* 0x000fda0003f45270 */
[----:B------:R-:W-:Y:S01]  /*0cf0*/  @P2 LDS R19, [R20+0x8] ;  /* 0x0000080014132984 */ /* 0x000fe20000000800 */
[----:B0-----:R-:W-:-:S04]  /*0d00*/  LEA R12, P3, R14, R12, 0x2 ;  /* 0x0000000c0e0c7211 */ /* 0x001fc800078610ff */
[----:B------:R-:W-:Y:S02]  /*0d10*/  LEA.HI.X R13, R14, R13, R15, 0x2, P3 ;  /* 0x0000000d0e0d7211 */ /* 0x000fe400018f140f */
[----:B------:R-:W0:Y:S04]  /*0d20*/  LDS R15, [R20+0x4] ;  /* 0x00000400140f7984 */ /* 0x000e280000000800 */
[----:B------:R-:W0:Y:S04]  /*0d30*/  LDG.E R14, desc[UR8][R12.64+0x4] ;  /* 0x000004080c0e7981 */ /* 0x000e28000c1e1900 */
[----:B------:R-:W2:Y:S01]  /*0d40*/  @P2 LDG.E R18, desc[UR8][R12.64+0x8] ;  /* 0x000008080c122981 */ /* 0x000ea2000c1e1900 */
[----:B0-----:R-:W-:-:S04]  /*0d50*/  FFMA R7, R14, R15, R7 ;  /* 0x0000000f0e077223 */ /* 0x001fc80000000007 */
[----:B--2---:R-:W-:-:S07]  /*0d60*/  @P2 FFMA R7, R18, R19, R7 ;  /* 0x0000001312072223 */ /* 0x004fce0000000007 */
.L_x_11:
[----:B------:R-:W-:Y:S05]  /*0d70*/  BRA.U UP0, `(.L_x_14) ;  /* 0xfffffff5007c7547 */ /* 0x000fea000b83ffff */
.L_x_8:
[----:B------:R-:W0:Y:S01]  /*0d80*/  LDC.64 R8, c[0x0][0x390] ;  /* 0x0000e400ff087b82 */ /* 0x000e220000000a00 */
[----:B------:R-:W-:-:S05]  /*0d90*/  IMAD R2, R2, R6, R2 ;  /* 0x0000000602027224 */ /* 0x000fca00078e0202 */
[----:B------:R-:W-:-:S05]  /*0da0*/  IADD3 R3, PT, PT, R5, R2, RZ ;  /* 0x0000000205037210 */ /* 0x000fca0007ffe0ff */
[----:B0-----:R-:W-:-:S05]  /*0db0*/  IMAD.WIDE R2, R3, 0x4, R8 ;  /* 0x0000000403027825 */ /* 0x001fca00078e0208 */
[----:B------:R-:W-:Y:S01]  /*0dc0*/  STG.E desc[UR8][R2.64], R7 ;  /* 0x0000000702007986 */ /* 0x000fe2000c101908 */
[----:B------:R-:W-:Y:S05]  /*0dd0*/  EXIT ;  /* 0x000000000000794d */ /* 0x000fea0003800000 */
.L_x_15:
        /* <DEDUP_REMOVED lines=10> */
.L_x_17:


//--------------------- .nv.shared._Z13conv2d_kernelPfS_S_iiii --------------------------
	.section	.nv.shared._Z13conv2d_kernelPfS_S_iiii,"aw",@nobits
	.sectionflags	@""
	.align	16
	.zero		1024


//--------------------- .nv.shared.reserved.0     --------------------------
	.section	.nv.shared.reserved.0,"aw",@nobits
	.weak		__nv_reservedSMEM_offset_0_alias
	.size		__nv_reservedSMEM_offset_0_alias, 0, 64
	.other		__nv_reservedSMEM_offset_0_alias,@"STO_CUDA_RESERVED_SHARED STV_DEFAULT"
__nv_reservedSMEM_offset_0_alias:
	.zero		0
	.zero		64


//--------------------- .nv.shared._Z19convolution2DKernelPfS_S_iiii --------------------------
	.section	.nv.shared._Z19convolution2DKernelPfS_S_iiii,"aw",@nobits
	.sectionflags	@""
	.align	16
	.zero		1024


//--------------------- .nv.constant0._Z13conv2d_kernelPfS_S_iiii --------------------------
	.section	.nv.constant0._Z13conv2d_kernelPfS_S_iiii,"a",@progbits
	.sectionflags	@""
	.align	4
.nv.constant0._Z13conv2d_kernelPfS_S_iiii:
	.zero		936


//--------------------- .nv.constant0._Z19convolution2DKernelPfS_S_iiii --------------------------
	.section	.nv.constant0._Z19convolution2DKernelPfS_S_iiii,"a",@progbits
	.sectionflags	@""
	.align	4
.nv.constant0._Z19convolution2DKernelPfS_S_iiii:
	.zero		936


//--------------------- SYMBOLS --------------------------

	.type		.nv.reservedSmem.offset0,@object
	.size		.nv.reservedSmem.offset0,0x4
	.type		.nv.reservedSmem.cap,@object
	.size		.nv.reservedSmem.cap,0x4
